//
// Generated by NVIDIA NVVM Compiler
//
// Compiler Build ID: CL-36424714
// Cuda compilation tools, release 13.0, V13.0.88
// Based on NVVM 20.0.0
//

.version 9.0
.target sm_100
.address_size 64

	// .globl	_Z2luIfEvPT_S1_S1_i

.visible .entry _Z2luIfEvPT_S1_S1_i(
	.param .u64 .ptr .align 1 _Z2luIfEvPT_S1_S1_i_param_0,
	.param .u64 .ptr .align 1 _Z2luIfEvPT_S1_S1_i_param_1,
	.param .u64 .ptr .align 1 _Z2luIfEvPT_S1_S1_i_param_2,
	.param .u32 _Z2luIfEvPT_S1_S1_i_param_3
)
{
	.reg .pred 	%p<37>;
	.reg .b32 	%r<60>;
	.reg .b32 	%f<58>;
	.reg .b64 	%rd<47>;

	ld.param.u64 	%rd9, [_Z2luIfEvPT_S1_S1_i_param_0];
	ld.param.u64 	%rd10, [_Z2luIfEvPT_S1_S1_i_param_1];
	ld.param.u64 	%rd11, [_Z2luIfEvPT_S1_S1_i_param_2];
	ld.param.u32 	%r33, [_Z2luIfEvPT_S1_S1_i_param_3];
	cvta.to.global.u64 	%rd1, %rd10;
	cvta.to.global.u64 	%rd2, %rd11;
	mov.u32 	%r34, %ntid.x;
	mov.u32 	%r35, %ctaid.x;
	mov.u32 	%r36, %tid.x;
	mad.lo.s32 	%r1, %r34, %r35, %r36;
	mul.lo.s32 	%r37, %r33, %r33;
	setp.ge.s32 	%p1, %r1, %r37;
	@%p1 bra 	$L__BB0_38;
	cvta.to.global.u64 	%rd12, %rd9;
	div.s32 	%r2, %r1, %r33;
	mul.lo.s32 	%r38, %r2, %r33;
	sub.s32 	%r3, %r1, %r38;
	mul.wide.s32 	%rd13, %r1, 4;
	add.s64 	%rd14, %rd12, %rd13;
	ld.global.f32 	%f1, [%rd14];
	add.s64 	%rd15, %rd2, %rd13;
	st.global.f32 	[%rd15], %f1;
	add.s64 	%rd16, %rd1, %rd13;
	mov.b32 	%r39, 0;
	st.global.u32 	[%rd16], %r39;
	setp.lt.s32 	%p2, %r33, 1;
	@%p2 bra 	$L__BB0_38;
	add.s32 	%r41, %r38, %r3;
	mul.wide.s32 	%rd17, %r41, 4;
	add.s64 	%rd3, %rd2, %rd17;
	mad.lo.s32 	%r42, %r3, %r33, %r3;
	mul.wide.s32 	%rd18, %r42, 4;
	add.s64 	%rd4, %rd2, %rd18;
	add.s64 	%rd5, %rd1, %rd17;
	and.b32  	%r5, %r33, 3;
	setp.lt.u32 	%p3, %r33, 4;
	mov.b32 	%r59, 0;
	@%p3 bra 	$L__BB0_21;
	and.b32  	%r59, %r33, 2147483644;
	mad.lo.s32 	%r56, %r33, 3, %r3;
	shl.b32 	%r8, %r33, 2;
	shl.b32 	%r44, %r33, 1;
	add.s32 	%r55, %r3, %r44;
	mul.wide.s32 	%rd19, %r38, 4;
	add.s64 	%rd20, %rd19, %rd1;
	add.s64 	%rd46, %rd20, 12;
	add.s32 	%r54, %r3, %r33;
	neg.s32 	%r53, %r3;
	mov.b32 	%r57, 0;
	mov.u32 	%r51, %r38;
	mov.u32 	%r52, %r3;
$L__BB0_4:
	.pragma "nounroll";
	setp.ne.s32 	%p4, %r53, 0;
	setp.lt.s32 	%p5, %r2, %r57;
	or.pred  	%p6, %p4, %p5;
	@%p6 bra 	$L__BB0_6;
	ld.global.f32 	%f2, [%rd3];
	ld.global.f32 	%f3, [%rd4];
	div.rn.f32 	%f4, %f2, %f3;
	st.global.f32 	[%rd5], %f4;
$L__BB0_6:
	membar.gl;
	setp.le.s32 	%p7, %r2, %r57;
	@%p7 bra 	$L__BB0_8;
	mul.wide.s32 	%rd21, %r51, 4;
	add.s64 	%rd22, %rd1, %rd21;
	ld.global.f32 	%f5, [%rd22];
	mul.wide.s32 	%rd23, %r52, 4;
	add.s64 	%rd24, %rd2, %rd23;
	ld.global.f32 	%f6, [%rd24];
	mul.f32 	%f7, %f5, %f6;
	ld.global.f32 	%f8, [%rd3];
	sub.f32 	%f9, %f8, %f7;
	st.global.f32 	[%rd3], %f9;
$L__BB0_8:
	membar.gl;
	add.s32 	%r19, %r57, 1;
	setp.ne.s32 	%p9, %r3, %r19;
	or.pred  	%p10, %p9, %p7;
	@%p10 bra 	$L__BB0_10;
	ld.global.f32 	%f10, [%rd3];
	ld.global.f32 	%f11, [%rd4];
	div.rn.f32 	%f12, %f10, %f11;
	st.global.f32 	[%rd5], %f12;
$L__BB0_10:
	membar.gl;
	setp.le.s32 	%p11, %r2, %r19;
	@%p11 bra 	$L__BB0_12;
	ld.global.f32 	%f13, [%rd46+-8];
	mul.wide.s32 	%rd25, %r54, 4;
	add.s64 	%rd26, %rd2, %rd25;
	ld.global.f32 	%f14, [%rd26];
	mul.f32 	%f15, %f13, %f14;
	ld.global.f32 	%f16, [%rd3];
	sub.f32 	%f17, %f16, %f15;
	st.global.f32 	[%rd3], %f17;
$L__BB0_12:
	membar.gl;
	add.s32 	%r20, %r57, 2;
	setp.ne.s32 	%p12, %r3, %r20;
	setp.lt.s32 	%p13, %r2, %r20;
	or.pred  	%p14, %p12, %p13;
	@%p14 bra 	$L__BB0_14;
	ld.global.f32 	%f18, [%rd3];
	ld.global.f32 	%f19, [%rd4];
	div.rn.f32 	%f20, %f18, %f19;
	st.global.f32 	[%rd5], %f20;
$L__BB0_14:
	membar.gl;
	setp.le.s32 	%p15, %r2, %r20;
	@%p15 bra 	$L__BB0_16;
	ld.global.f32 	%f21, [%rd46+-4];
	mul.wide.s32 	%rd27, %r55, 4;
	add.s64 	%rd28, %rd2, %rd27;
	ld.global.f32 	%f22, [%rd28];
	mul.f32 	%f23, %f21, %f22;
	ld.global.f32 	%f24, [%rd3];
	sub.f32 	%f25, %f24, %f23;
	st.global.f32 	[%rd3], %f25;
$L__BB0_16:
	membar.gl;
	add.s32 	%r21, %r57, 3;
	setp.ne.s32 	%p16, %r3, %r21;
	setp.lt.s32 	%p17, %r2, %r21;
	or.pred  	%p18, %p16, %p17;
	@%p18 bra 	$L__BB0_18;
	ld.global.f32 	%f26, [%rd3];
	ld.global.f32 	%f27, [%rd4];
	div.rn.f32 	%f28, %f26, %f27;
	st.global.f32 	[%rd5], %f28;
$L__BB0_18:
	membar.gl;
	setp.le.s32 	%p19, %r2, %r21;
	@%p19 bra 	$L__BB0_20;
	ld.global.f32 	%f29, [%rd46];
	mul.wide.s32 	%rd29, %r56, 4;
	add.s64 	%rd30, %rd2, %rd29;
	ld.global.f32 	%f30, [%rd30];
	mul.f32 	%f31, %f29, %f30;
	ld.global.f32 	%f32, [%rd3];
	sub.f32 	%f33, %f32, %f31;
	st.global.f32 	[%rd3], %f33;
$L__BB0_20:
	membar.gl;
	add.s32 	%r57, %r57, 4;
	add.s32 	%r56, %r56, %r8;
	add.s32 	%r55, %r55, %r8;
	add.s64 	%rd46, %rd46, 16;
	add.s32 	%r54, %r54, %r8;
	add.s32 	%r53, %r53, 4;
	add.s32 	%r52, %r52, %r8;
	add.s32 	%r51, %r51, 4;
	setp.ne.s32 	%p20, %r57, %r59;
	@%p20 bra 	$L__BB0_4;
$L__BB0_21:
	setp.eq.s32 	%p21, %r5, 0;
	@%p21 bra 	$L__BB0_38;
	setp.eq.s32 	%p22, %r5, 1;
	@%p22 bra 	$L__BB0_32;
	setp.ne.s32 	%p23, %r3, %r59;
	setp.lt.s32 	%p24, %r2, %r59;
	or.pred  	%p25, %p23, %p24;
	@%p25 bra 	$L__BB0_25;
	ld.global.f32 	%f34, [%rd3];
	ld.global.f32 	%f35, [%rd4];
	div.rn.f32 	%f36, %f34, %f35;
	st.global.f32 	[%rd5], %f36;
$L__BB0_25:
	membar.gl;
	setp.le.s32 	%p26, %r2, %r59;
	@%p26 bra 	$L__BB0_27;
	add.s32 	%r45, %r59, %r38;
	mul.wide.s32 	%rd31, %r45, 4;
	add.s64 	%rd32, %rd1, %rd31;
	ld.global.f32 	%f37, [%rd32];
	mad.lo.s32 	%r46, %r59, %r33, %r3;
	mul.wide.s32 	%rd33, %r46, 4;
	add.s64 	%rd34, %rd2, %rd33;
	ld.global.f32 	%f38, [%rd34];
	mul.f32 	%f39, %f37, %f38;
	ld.global.f32 	%f40, [%rd3];
	sub.f32 	%f41, %f40, %f39;
	st.global.f32 	[%rd3], %f41;
$L__BB0_27:
	setp.le.s32 	%p27, %r2, %r59;
	membar.gl;
	add.s32 	%r30, %r59, 1;
	setp.ne.s32 	%p28, %r3, %r30;
	or.pred  	%p29, %p28, %p27;
	@%p29 bra 	$L__BB0_29;
	ld.global.f32 	%f42, [%rd3];
	ld.global.f32 	%f43, [%rd4];
	div.rn.f32 	%f44, %f42, %f43;
	st.global.f32 	[%rd5], %f44;
$L__BB0_29:
	membar.gl;
	setp.le.s32 	%p30, %r2, %r30;
	@%p30 bra 	$L__BB0_31;
	cvt.s64.s32 	%rd35, %r38;
	cvt.u64.u32 	%rd36, %r59;
	add.s64 	%rd37, %rd36, %rd35;
	shl.b64 	%rd38, %rd37, 2;
	add.s64 	%rd39, %rd1, %rd38;
	ld.global.f32 	%f45, [%rd39+4];
	mad.lo.s32 	%r47, %r30, %r33, %r3;
	mul.wide.s32 	%rd40, %r47, 4;
	add.s64 	%rd41, %rd2, %rd40;
	ld.global.f32 	%f46, [%rd41];
	mul.f32 	%f47, %f45, %f46;
	ld.global.f32 	%f48, [%rd3];
	sub.f32 	%f49, %f48, %f47;
	st.global.f32 	[%rd3], %f49;
$L__BB0_31:
	membar.gl;
	add.s32 	%r59, %r59, 2;
$L__BB0_32:
	and.b32  	%r48, %r33, 1;
	setp.eq.b32 	%p31, %r48, 1;
	not.pred 	%p32, %p31;
	@%p32 bra 	$L__BB0_38;
	setp.ne.s32 	%p33, %r3, %r59;
	setp.lt.s32 	%p34, %r2, %r59;
	or.pred  	%p35, %p33, %p34;
	@%p35 bra 	$L__BB0_35;
	ld.global.f32 	%f50, [%rd3];
	ld.global.f32 	%f51, [%rd4];
	div.rn.f32 	%f52, %f50, %f51;
	st.global.f32 	[%rd5], %f52;
$L__BB0_35:
	membar.gl;
	setp.le.s32 	%p36, %r2, %r59;
	@%p36 bra 	$L__BB0_37;
	add.s32 	%r49, %r59, %r38;
	mul.wide.s32 	%rd42, %r49, 4;
	add.s64 	%rd43, %rd1, %rd42;
	ld.global.f32 	%f53, [%rd43];
	mad.lo.s32 	%r50, %r59, %r33, %r3;
	mul.wide.s32 	%rd44, %r50, 4;
	add.s64 	%rd45, %rd2, %rd44;
	ld.global.f32 	%f54, [%rd45];
	mul.f32 	%f55, %f53, %f54;
	ld.global.f32 	%f56, [%rd3];
	sub.f32 	%f57, %f56, %f55;
	st.global.f32 	[%rd3], %f57;
$L__BB0_37:
	membar.gl;
$L__BB0_38:
	ret;

}


// ===== COMPILED SASS (sm_100) =====

	.target	sm_100

	.elftype	@"ET_EXEC"


//--------------------- .note.nv.tkinfo           --------------------------
	.section	.note.nv.tkinfo,"",@"SHT_NOTE"
	.sectionflags	@"SHF_NOTE_NV_TKINFO"
	.tkinfo
        /*0018*/ 	.word	0x00000002
        /*0030*/ 	.string	""
        /*0030*/ 	.string	"ptxas"
        /*0030*/ 	.string	"Cuda compilation tools, release 13.0, V13.0.88"
        /*0030*/ 	.string	"Build cuda_13.0.r13.0/compiler.36424714_0"
        /*0030*/ 	.string	"-arch sm_100 -m 64 "



//--------------------- .note.nv.cuinfo           --------------------------
	.section	.note.nv.cuinfo,"",@"SHT_NOTE"
	.sectionflags	@"SHF_NOTE_NV_CUINFO"
        /*0018*/ 	.short	0x0002
        /*001a*/ 	.short	0x0064
        /*001c*/ 	.short	0x0082
	.zero		2


//--------------------- .nv.info                  --------------------------
	.section	.nv.info,"",@"SHT_CUDA_INFO"
	.align	4


	//----- nvinfo : EIATTR_REGCOUNT
	.align		4
        /*0000*/ 	.byte	0x04, 0x2f
        /*0002*/ 	.short	(.L_1 - .L_0)
	.align		4
.L_0:
        /*0004*/ 	.word	index@(_Z2luIfEvPT_S1_S1_i)
        /*0008*/ 	.word	0x00000020


	//----- nvinfo : EIATTR_FRAME_SIZE
	.align		4
.L_1:
        /*000c*/ 	.byte	0x04, 0x11
        /*000e*/ 	.short	(.L_3 - .L_2)
	.align		4
.L_2:
        /*0010*/ 	.word	index@($__internal_0_$__cuda_sm3x_div_rn_noftz_f32_slowpath)
        /*0014*/ 	.word	0x00000000


	//----- nvinfo : EIATTR_FRAME_SIZE
	.align		4
.L_3:
        /*0018*/ 	.byte	0x04, 0x11
        /*001a*/ 	.short	(.L_5 - .L_4)
	.align		4
.L_4:
        /*001c*/ 	.word	index@(_Z2luIfEvPT_S1_S1_i)
        /*0020*/ 	.word	0x00000000


	//----- nvinfo : EIATTR_MIN_STACK_SIZE
	.align		4
.L_5:
        /*0024*/ 	.byte	0x04, 0x12
        /*0026*/ 	.short	(.L_7 - .L_6)
	.align		4
.L_6:
        /*0028*/ 	.word	index@(_Z2luIfEvPT_S1_S1_i)
        /*002c*/ 	.word	0x00000000
.L_7:


//--------------------- .nv.compat                --------------------------
	.section	.nv.compat,"",@"SHT_CUDA_COMPAT_INFO"
	.align	4
        /*0000*/ 	.byte	0x02, 0x09, 0x00, 0x00, 0x02, 0x02, 0x01, 0x00, 0x02, 0x05, 0x05, 0x00, 0x03, 0x07, 0x01, 0x01
        /*0010*/ 	.byte	0x02, 0x03, 0x00, 0x00, 0x02, 0x06, 0x01, 0x00, 0x04, 0x0b, 0x08, 0x00, 0x01, 0x00, 0x00, 0x00
        /*0020*/ 	.byte	0x00, 0x00, 0x00, 0x00


//--------------------- .nv.info._Z2luIfEvPT_S1_S1_i --------------------------
	.section	.nv.info._Z2luIfEvPT_S1_S1_i,"",@"SHT_CUDA_INFO"
	.sectionflags	@""
	.align	4


	//----- nvinfo : EIATTR_CUDA_API_VERSION
	.align		4
        /*0000*/ 	.byte	0x04, 0x37
        /*0002*/ 	.short	(.L_9 - .L_8)
.L_8:
        /*0004*/ 	.word	0x00000082


	//----- nvinfo : EIATTR_KPARAM_INFO
	.align		4
.L_9:
        /*0008*/ 	.byte	0x04, 0x17
        /*000a*/ 	.short	(.L_11 - .L_10)
.L_10:
        /*000c*/ 	.word	0x00000000
        /*0010*/ 	.short	0x0003
        /*0012*/ 	.short	0x0018
        /*0014*/ 	.byte	0x00, 0xf0, 0x11, 0x00


	//----- nvinfo : EIATTR_KPARAM_INFO
	.align		4
.L_11:
        /*0018*/ 	.byte	0x04, 0x17
        /*001a*/ 	.short	(.L_13 - .L_12)
.L_12:
        /*001c*/ 	.word	0x00000000
        /*0020*/ 	.short	0x0002
        /*0022*/ 	.short	0x0010
        /*0024*/ 	.byte	0x00, 0xf5, 0x21, 0x00


	//----- nvinfo : EIATTR_KPARAM_INFO
	.align		4
.L_13:
        /*0028*/ 	.byte	0x04, 0x17
        /*002a*/ 	.short	(.L_15 - .L_14)
.L_14:
        /*002c*/ 	.word	0x00000000
        /*0030*/ 	.short	0x0001
        /*0032*/ 	.short	0x0008
        /*0034*/ 	.byte	0x00, 0xf5, 0x21, 0x00


	//----- nvinfo : EIATTR_KPARAM_INFO
	.align		4
.L_15:
        /*0038*/ 	.byte	0x04, 0x17
        /*003a*/ 	.short	(.L_17 - .L_16)
.L_16:
        /*003c*/ 	.word	0x00000000
        /*0040*/ 	.short	0x0000
        /*0042*/ 	.short	0x0000
        /*0044*/ 	.byte	0x00, 0xf5, 0x21, 0x00


	//----- nvinfo : EIATTR_SPARSE_MMA_MASK
	.align		4
.L_17:
        /*0048*/ 	.byte	0x03, 0x50
        /*004a*/ 	.short	0x0000


	//----- nvinfo : EIATTR_MAXREG_COUNT
	.align		4
        /*004c*/ 	.byte	0x03, 0x1b
        /*004e*/ 	.short	0x00ff


	//----- nvinfo : EIATTR_MERCURY_ISA_VERSION
	.align		4
        /*0050*/ 	.byte	0x03, 0x5f
        /*0052*/ 	.short	0x0101


	//----- nvinfo : EIATTR_VRC_CTA_INIT_COUNT
	.align		4
        /*0054*/ 	.byte	0x02, 0x4a
	.zero		1
	.zero		1


	//----- nvinfo : EIATTR_EXIT_INSTR_OFFSETS
	.align		4
        /*0058*/ 	.byte	0x04, 0x1c
        /*005a*/ 	.short	(.L_19 - .L_18)


	//   ....[0]....
.L_18:
        /*005c*/ 	.word	0x00000080


	//   ....[1]....
        /*0060*/ 	.word	0x000002b0


	//   ....[2]....
        /*0064*/ 	.word	0x00000f40


	//   ....[3]....
        /*0068*/ 	.word	0x00001570


	//   ....[4]....
        /*006c*/ 	.word	0x00001850


	//----- nvinfo : EIATTR_CRS_STACK_SIZE
	.align		4
.L_19:
        /*0070*/ 	.byte	0x04, 0x1e
        /*0072*/ 	.short	(.L_21 - .L_20)
.L_20:
        /*0074*/ 	.word	0x00000000


	//----- nvinfo : EIATTR_CBANK_PARAM_SIZE
	.align		4
.L_21:
        /*0078*/ 	.byte	0x03, 0x19
        /*007a*/ 	.short	0x001c


	//----- nvinfo : EIATTR_PARAM_CBANK
	.align		4
        /*007c*/ 	.byte	0x04, 0x0a
        /*007e*/ 	.short	(.L_23 - .L_22)
	.align		4
.L_22:
        /*0080*/ 	.word	index@(.nv.constant0._Z2luIfEvPT_S1_S1_i)
        /*0084*/ 	.short	0x0380
        /*0086*/ 	.short	0x001c


	//----- nvinfo : EIATTR_SW_WAR
	.align		4
.L_23:
        /*0088*/ 	.byte	0x04, 0x36
        /*008a*/ 	.short	(.L_25 - .L_24)
.L_24:
        /*008c*/ 	.word	0x00000008
.L_25:


//--------------------- .nv.callgraph             --------------------------
	.section	.nv.callgraph,"",@"SHT_CUDA_CALLGRAPH"
	.align	4
	.sectionentsize	8
	.align		4
        /*0000*/ 	.word	0x00000000
	.align		4
        /*0004*/ 	.word	0xffffffff
	.align		4
        /*0008*/ 	.word	0x00000000
	.align		4
        /*000c*/ 	.word	0xfffffffe
	.align		4
        /*0010*/ 	.word	0x00000000
	.align		4
        /*0014*/ 	.word	0xfffffffd
	.align		4
        /*0018*/ 	.word	0x00000000
	.align		4
        /*001c*/ 	.word	0xfffffffc


//--------------------- .text._Z2luIfEvPT_S1_S1_i --------------------------
	.section	.text._Z2luIfEvPT_S1_S1_i,"ax",@progbits
	.align	128
        .global         _Z2luIfEvPT_S1_S1_i
        .type           _Z2luIfEvPT_S1_S1_i,@function
        .size           _Z2luIfEvPT_S1_S1_i,(.L_x_57 - _Z2luIfEvPT_S1_S1_i)
        .other          _Z2luIfEvPT_S1_S1_i,@"STO_CUDA_ENTRY STV_DEFAULT"
_Z2luIfEvPT_S1_S1_i:
.text._Z2luIfEvPT_S1_S1_i:
[----:B------:R-:W-:Y:S01]  /*0000*/  LDC R1, c[0x0][0x37c] ;  /* 0x0000df00ff017b82 */ /* 0x000fe20000000800 */
[----:B------:R-:W0:Y:S07]  /*0010*/  S2R R3, SR_CTAID.X ;  /* 0x0000000000037919 */ /* 0x000e2e0000002500 */
[----:B------:R-:W1:Y:S01]  /*0020*/  LDC R8, c[0x0][0x398] ;  /* 0x0000e600ff087b82 */ /* 0x000e620000000800 */
[----:B------:R-:W0:Y:S01]  /*0030*/  LDCU UR4, c[0x0][0x360] ;  /* 0x00006c00ff0477ac */ /* 0x000e220008000800 */
[----:B------:R-:W0:Y:S02]  /*0040*/  S2R R0, SR_TID.X ;  /* 0x0000000000007919 */ /* 0x000e240000002100 */
[----:B0-----:R-:W-:-:S02]  /*0050*/  IMAD R3, R3, UR4, R0 ;  /* 0x0000000403037c24 */ /* 0x001fc4000f8e0200 */
[----:B-1----:R-:W-:-:S05]  /*0060*/  IMAD R0, R8, R8, RZ ;  /* 0x0000000808007224 */ /* 0x002fca00078e02ff */
[----:B------:R-:W-:-:S13]  /*0070*/  ISETP.GE.AND P0, PT, R3, R0, PT ;  /* 0x000000000300720c */ /* 0x000fda0003f06270 */
[----:B------:R-:W-:Y:S05]  /*0080*/  @P0 EXIT ;  /* 0x000000000000094d */ /* 0x000fea0003800000 */
[----:B------:R-:W0:Y:S01]  /*0090*/  LDC.64 R4, c[0x0][0x380] ;  /* 0x0000e000ff047b82 */ /* 0x000e220000000a00 */
[----:B------:R-:W1:Y:S01]  /*00a0*/  LDCU.64 UR6, c[0x0][0x358] ;  /* 0x00006b00ff0677ac */ /* 0x000e620008000a00 */
[----:B------:R-:W-:-:S06]  /*00b0*/  IABS R9, R8 ;  /* 0x0000000800097213 */ /* 0x000fcc0000000000 */
[----:B------:R-:W2:Y:S01]  /*00c0*/  LDC.64 R14, c[0x0][0x390] ;  /* 0x0000e400ff0e7b82 */ /* 0x000ea20000000a00 */
[----:B0-----:R-:W-:-:S06]  /*00d0*/  IMAD.WIDE R4, R3, 0x4, R4 ;  /* 0x0000000403047825 */ /* 0x001fcc00078e0204 */
[----:B-1----:R0:W3:Y:S01]  /*00e0*/  LDG.E R5, desc[UR6][R4.64] ;  /* 0x0000000604057981 */ /* 0x0020e2000c1e1900 */
[----:B------:R-:W1:Y:S08]  /*00f0*/  I2F.RP R0, R9 ;  /* 0x0000000900007306 */ /* 0x000e700000209400 */
[----:B-1----:R-:W1:Y:S02]  /*0100*/  MUFU.RCP R0, R0 ;  /* 0x0000000000007308 */ /* 0x002e640000001000 */
[----:B-1----:R-:W-:-:S06]  /*0110*/  VIADD R6, R0, 0xffffffe ;  /* 0x0ffffffe00067836 */ /* 0x002fcc0000000000 */
[----:B------:R1:W4:Y:S02]  /*0120*/  F2I.FTZ.U32.TRUNC.NTZ R7, R6 ;  /* 0x0000000600077305 */ /* 0x000324000021f000 */
[----:B-1----:R-:W-:Y:S02]  /*0130*/  HFMA2 R6, -RZ, RZ, 0, 0 ;  /* 0x00000000ff067431 */ /* 0x002fe400000001ff */
[----:B----4-:R-:W-:-:S04]  /*0140*/  IMAD.MOV R2, RZ, RZ, -R7 ;  /* 0x000000ffff027224 */ /* 0x010fc800078e0a07 */
[----:B------:R-:W-:Y:S01]  /*0150*/  IMAD R11, R2, R9, RZ ;  /* 0x00000009020b7224 */ /* 0x000fe200078e02ff */
[----:B------:R-:W-:-:S03]  /*0160*/  IABS R2, R3 ;  /* 0x0000000300027213 */ /* 0x000fc60000000000 */
[----:B------:R-:W-:-:S04]  /*0170*/  IMAD.HI.U32 R7, R7, R11, R6 ;  /* 0x0000000b07077227 */ /* 0x000fc800078e0006 */
[----:B--2---:R-:W-:-:S04]  /*0180*/  IMAD.WIDE R10, R3, 0x4, R14 ;  /* 0x00000004030a7825 */ /* 0x004fc800078e020e */
[----:B------:R-:W-:Y:S02]  /*0190*/  IMAD.HI.U32 R0, R7, R2, RZ ;  /* 0x0000000207007227 */ /* 0x000fe400078e00ff */
[----:B------:R-:W1:Y:S02]  /*01a0*/  LDC.64 R6, c[0x0][0x388] ;  /* 0x0000e200ff067b82 */ /* 0x000e640000000a00 */
[----:B0-----:R-:W-:-:S04]  /*01b0*/  IMAD.MOV R4, RZ, RZ, -R0 ;  /* 0x000000ffff047224 */ /* 0x001fc800078e0a00 */
[----:B------:R-:W-:-:S05]  /*01c0*/  IMAD R2, R9, R4, R2 ;  /* 0x0000000409027224 */ /* 0x000fca00078e0202 */
[----:B------:R-:W-:-:S13]  /*01d0*/  ISETP.GT.U32.AND P2, PT, R9, R2, PT ;  /* 0x000000020900720c */ /* 0x000fda0003f44070 */
[----:B------:R-:W-:Y:S01]  /*01e0*/  @!P2 IMAD.IADD R2, R2, 0x1, -R9 ;  /* 0x000000010202a824 */ /* 0x000fe200078e0a09 */
[----:B------:R-:W-:Y:S01]  /*01f0*/  @!P2 IADD3 R0, PT, PT, R0, 0x1, RZ ;  /* 0x000000010000a810 */ /* 0x000fe20007ffe0ff */
[C---:B-1----:R-:W-:Y:S01]  /*0200*/  IMAD.WIDE R12, R3.reuse, 0x4, R6 ;  /* 0x00000004030c7825 */ /* 0x042fe200078e0206 */
[----:B------:R-:W-:Y:S02]  /*0210*/  ISETP.NE.AND P2, PT, R8, RZ, PT ;  /* 0x000000ff0800720c */ /* 0x000fe40003f45270 */
[----:B------:R-:W-:Y:S02]  /*0220*/  ISETP.GE.U32.AND P0, PT, R2, R9, PT ;  /* 0x000000090200720c */ /* 0x000fe40003f06070 */
[----:B------:R-:W-:-:S04]  /*0230*/  LOP3.LUT R2, R3, R8, RZ, 0x3c, !PT ;  /* 0x0000000803027212 */ /* 0x000fc800078e3cff */
[----:B------:R-:W-:-:S07]  /*0240*/  ISETP.GE.AND P1, PT, R2, RZ, PT ;  /* 0x000000ff0200720c */ /* 0x000fce0003f26270 */
[----:B------:R-:W-:Y:S01]  /*0250*/  @P0 VIADD R0, R0, 0x1 ;  /* 0x0000000100000836 */ /* 0x000fe20000000000 */
[----:B------:R-:W-:-:S05]  /*0260*/  ISETP.GE.AND P0, PT, R8, 0x1, PT ;  /* 0x000000010800780c */ /* 0x000fca0003f06270 */
[----:B------:R-:W-:Y:S01]  /*0270*/  @!P1 IMAD.MOV R0, RZ, RZ, -R0 ;  /* 0x000000ffff009224 */ /* 0x000fe200078e0a00 */
[----:B------:R-:W-:Y:S01]  /*0280*/  @!P2 LOP3.LUT R0, RZ, R8, RZ, 0x33, !PT ;  /* 0x00000008ff00a212 */ /* 0x000fe200078e33ff */
[----:B---3--:R0:W-:Y:S04]  /*0290*/  STG.E desc[UR6][R10.64], R5 ;  /* 0x000000050a007986 */ /* 0x0081e8000c101906 */
[----:B------:R0:W-:Y:S02]  /*02a0*/  STG.E desc[UR6][R12.64], RZ ;  /* 0x000000ff0c007986 */ /* 0x0001e4000c101906 */
[----:B------:R-:W-:Y:S05]  /*02b0*/  @!P0 EXIT ;  /* 0x000000000000894d */ /* 0x000fea0003800000 */
[----:B------:R-:W-:Y:S01]  /*02c0*/  IMAD R2, R0, R8, RZ ;  /* 0x0000000800027224 */ /* 0x000fe200078e02ff */
[C---:B------:R-:W-:Y:S02]  /*02d0*/  ISETP.GE.U32.AND P0, PT, R8.reuse, 0x4, PT ;  /* 0x000000040800780c */ /* 0x040fe40003f06070 */
[----:B------:R-:W-:Y:S02]  /*02e0*/  LOP3.LUT R4, R8, 0x3, RZ, 0xc0, !PT ;  /* 0x0000000308047812 */ /* 0x000fe400078ec0ff */
[----:B------:R-:W-:-:S05]  /*02f0*/  IADD3 R3, PT, PT, R3, -R2, RZ ;  /* 0x8000000203037210 */ /* 0x000fca0007ffe0ff */
[----:B0-----:R-:W-:-:S04]  /*0300*/  IMAD R5, R3, R8, R3 ;  /* 0x0000000803057224 */ /* 0x001fc800078e0203 */
[----:B------:R-:W-:-:S04]  /*0310*/  IMAD.WIDE R14, R5, 0x4, R14 ;  /* 0x00000004050e7825 */ /* 0x000fc800078e020e */
[----:B------:R-:W-:Y:S01]  /*0320*/  IMAD.MOV.U32 R5, RZ, RZ, RZ ;  /* 0x000000ffff057224 */ /* 0x000fe200078e00ff */
[----:B------:R-:W-:Y:S06]  /*0330*/  @!P0 BRA `(.L_x_0) ;  /* 0x0000000800fc8947 */ /* 0x000fec0003800000 */
[----:B------:R-:W-:Y:S01]  /*0340*/  IMAD.WIDE R6, R2, 0x4, R6 ;  /* 0x0000000402067825 */ /* 0x000fe200078e0206 */
[----:B------:R-:W-:Y:S01]  /*0350*/  LOP3.LUT R5, R8, 0x7ffffffc, RZ, 0xc0, !PT ;  /* 0x7ffffffc08057812 */ /* 0x000fe200078ec0ff */
[----:B------:R-:W-:Y:S01]  /*0360*/  UMOV UR4, URZ ;  /* 0x000000ff00047c82 */ /* 0x000fe20008000000 */
[----:B------:R-:W-:Y:S01]  /*0370*/  MOV R23, R2 ;  /* 0x0000000200177202 */ /* 0x000fe20000000f00 */
[--C-:B------:R-:W-:Y:S01]  /*0380*/  IMAD.MOV R9, RZ, RZ, -R3.reuse ;  /* 0x000000ffff097224 */ /* 0x100fe200078e0a03 */
[----:B------:R-:W-:Y:S01]  /*0390*/  IADD3 R16, P0, PT, R6, 0xc, RZ ;  /* 0x0000000c06107810 */ /* 0x000fe20007f1e0ff */
[C-C-:B------:R-:W-:Y:S02]  /*03a0*/  IMAD R6, R8.reuse, 0x3, R3.reuse ;  /* 0x0000000308067824 */ /* 0x140fe400078e0203 */
[----:B------:R-:W-:Y:S02]  /*03b0*/  IMAD.MOV.U32 R25, RZ, RZ, R3 ;  /* 0x000000ffff197224 */ /* 0x000fe400078e0003 */
[----:B------:R-:W-:Y:S01]  /*03c0*/  IMAD.X R17, RZ, RZ, R7, P0 ;  /* 0x000000ffff117224 */ /* 0x000fe200000e0607 */
[----:B------:R-:W-:Y:S01]  /*03d0*/  LEA R7, R8, R3, 0x1 ;  /* 0x0000000308077211 */ /* 0x000fe200078e08ff */
[----:B------:R-:W-:-:S07]  /*03e0*/  IMAD.IADD R8, R3, 0x1, R8 ;  /* 0x0000000103087824 */ /* 0x000fce00078e0208 */
.L_x_25:
[----:B------:R-:W-:Y:S01]  /*03f0*/  ISETP.GE.AND P0, PT, R0, UR4, PT ;  /* 0x0000000400007c0c */ /* 0x000fe2000bf06270 */
[----:B------:R-:W-:Y:S03]  /*0400*/  BSSY.RECONVERGENT B2, `(.L_x_1) ;  /* 0x0000014000027945 */ /* 0x000fe60003800200 */
[----:B------:R-:W-:-:S13]  /*0410*/  ISETP.NE.OR P0, PT, R9, RZ, !P0 ;  /* 0x000000ff0900720c */ /* 0x000fda0004705670 */
[----:B01234-:R-:W-:Y:S05]  /*0420*/  @P0 BRA `(.L_x_2) ;  /* 0x0000000000440947 */ /* 0x01ffea0003800000 */
[----:B------:R-:W2:Y:S04]  /*0430*/  LDG.E R27, desc[UR6][R14.64] ;  /* 0x000000060e1b7981 */ /* 0x000ea8000c1e1900 */
[----:B------:R-:W3:Y:S01]  /*0440*/  LDG.E R18, desc[UR6][R10.64] ;  /* 0x000000060a127981 */ /* 0x000ee2000c1e1900 */
[----:B------:R-:W-:Y:S01]  /*0450*/  BSSY.RECONVERGENT B3, `(.L_x_3) ;  /* 0x000000d000037945 */ /* 0x000fe20003800200 */
[----:B--2---:R-:W0:Y:S08]  /*0460*/  MUFU.RCP R19, R27 ;  /* 0x0000001b00137308 */ /* 0x004e300000001000 */
[----:B---3--:R-:W1:Y:S01]  /*0470*/  FCHK P0, R18, R27 ;  /* 0x0000001b12007302 */ /* 0x008e620000000000 */
[----:B0-----:R-:W-:-:S04]  /*0480*/  FFMA R20, -R27, R19, 1 ;  /* 0x3f8000001b147423 */ /* 0x001fc80000000113 */
[----:B------:R-:W-:-:S04]  /*0490*/  FFMA R19, R19, R20, R19 ;  /* 0x0000001413137223 */ /* 0x000fc80000000013 */
[----:B------:R-:W-:-:S04]  /*04a0*/  FFMA R20, R18, R19, RZ ;  /* 0x0000001312147223 */ /* 0x000fc800000000ff */
[----:B------:R-:W-:-:S04]  /*04b0*/  FFMA R21, -R27, R20, R18 ;  /* 0x000000141b157223 */ /* 0x000fc80000000112 */
[----:B------:R-:W-:Y:S01]  /*04c0*/  FFMA R19, R19, R21, R20 ;  /* 0x0000001513137223 */ /* 0x000fe20000000014 */
[----:B-1----:R-:W-:Y:S06]  /*04d0*/  @!P0 BRA `(.L_x_4) ;  /* 0x0000000000108947 */ /* 0x002fec0003800000 */
[----:B------:R-:W-:Y:S01]  /*04e0*/  IMAD.MOV.U32 R19, RZ, RZ, R27 ;  /* 0x000000ffff137224 */ /* 0x000fe200078e001b */
[----:B------:R-:W-:-:S07]  /*04f0*/  MOV R20, 0x510 ;  /* 0x0000051000147802 */ /* 0x000fce0000000f00 */
[----:B------:R-:W-:Y:S05]  /*0500*/  CALL.REL.NOINC `($__internal_0_$__cuda_sm3x_div_rn_noftz_f32_slowpath) ;  /* 0x0000001000d47944 */ /* 0x000fea0003c00000 */
[----:B------:R-:W-:-:S07]  /*0510*/  MOV R19, R21 ;  /* 0x0000001500137202 */ /* 0x000fce0000000f00 */
.L_x_4:
[----:B------:R-:W-:Y:S05]  /*0520*/  BSYNC.RECONVERGENT B3 ;  /* 0x0000000000037941 */ /* 0x000fea0003800200 */
.L_x_3:
[----:B------:R0:W-:Y:S02]  /*0530*/  STG.E desc[UR6][R12.64], R19 ;  /* 0x000000130c007986 */ /* 0x0001e4000c101906 */
.L_x_2:
[----:B------:R-:W-:Y:S05]  /*0540*/  BSYNC.RECONVERGENT B2 ;  /* 0x0000000000027941 */ /* 0x000fea0003800200 */
.L_x_1:
[----:B------:R-:W-:Y:S02]  /*0550*/  UIADD3 UR5, UPT, UPT, UR4, 0x1, URZ ;  /* 0x0000000104057890 */ /* 0x000fe4000fffe0ff */
[----:B------:R-:W-:-:S04]  /*0560*/  ISETP.GT.AND P1, PT, R0, UR4, PT ;  /* 0x0000000400007c0c */ /* 0x000fc8000bf24270 */
[----:B------:R-:W-:Y:S01]  /*0570*/  ISETP.NE.OR P0, PT, R3, UR5, !P1 ;  /* 0x0000000503007c0c */ /* 0x000fe2000cf05670 */
[----:B------:R-:W-:Y:S06]  /*0580*/  MEMBAR.SC.GPU ;  /* 0x0000000000007992 */ /* 0x000fec0000002000 */
[----:B------:R-:W-:-:S00]  /*0590*/  ERRBAR ;  /* 0x00000000000079ab */ /* 0x000fc00000000000 */
[----:B------:R-:W-:Y:S06]  /*05a0*/  CGAERRBAR ;  /* 0x00000000000075ab */ /* 0x000fec0000000000 */
[----:B------:R-:W-:Y:S01]  /*05b0*/  CCTL.IVALL ;  /* 0x00000000ff00798f */ /* 0x000fe20002000000 */
[----:B------:R-:W-:Y:S04]  /*05c0*/  BSSY.RECONVERGENT B0, `(.L_x_5) ;  /* 0x000000b000007945 */ /* 0x000fe80003800200 */
[----:B------:R-:W-:Y:S05]  /*05d0*/  @!P1 BRA `(.L_x_6) ;  /* 0x0000000000249947 */ /* 0x000fea0003800000 */
[----:B------:R-:W1:Y:S01]  /*05e0*/  LDC.64 R20, c[0x0][0x388] ;  /* 0x0000e200ff147b82 */ /* 0x000e620000000a00 */
[----:B------:R-:W2:Y:S07]  /*05f0*/  LDG.E R27, desc[UR6][R10.64] ;  /* 0x000000060a1b7981 */ /* 0x000eae000c1e1900 */
[----:B0-----:R-:W0:Y:S01]  /*0600*/  LDC.64 R18, c[0x0][0x390] ;  /* 0x0000e400ff127b82 */ /* 0x001e220000000a00 */
[----:B-1----:R-:W-:-:S06]  /*0610*/  IMAD.WIDE R20, R23, 0x4, R20 ;  /* 0x0000000417147825 */ /* 0x002fcc00078e0214 */
[----:B------:R-:W2:Y:S01]  /*0620*/  LDG.E R20, desc[UR6][R20.64] ;  /* 0x0000000614147981 */ /* 0x000ea2000c1e1900 */
[----:B0-----:R-:W-:-:S06]  /*0630*/  IMAD.WIDE R18, R25, 0x4, R18 ;  /* 0x0000000419127825 */ /* 0x001fcc00078e0212 */
[----:B------:R-:W2:Y:S02]  /*0640*/  LDG.E R19, desc[UR6][R18.64] ;  /* 0x0000000612137981 */ /* 0x000ea4000c1e1900 */
[----:B--2---:R-:W-:-:S05]  /*0650*/  FFMA R27, -R20, R19, R27 ;  /* 0x00000013141b7223 */ /* 0x004fca000000011b */
[----:B------:R1:W-:Y:S02]  /*0660*/  STG.E desc[UR6][R10.64], R27 ;  /* 0x0000001b0a007986 */ /* 0x0003e4000c101906 */
.L_x_6:
[----:B------:R-:W-:Y:S05]  /*0670*/  BSYNC.RECONVERGENT B0 ;  /* 0x0000000000007941 */ /* 0x000fea0003800200 */
.L_x_5:
[----:B------:R-:W-:Y:S06]  /*0680*/  MEMBAR.SC.GPU ;  /* 0x0000000000007992 */ /* 0x000fec0000002000 */
[----:B------:R-:W-:-:S00]  /*0690*/  ERRBAR ;  /* 0x00000000000079ab */ /* 0x000fc00000000000 */
[----:B------:R-:W-:Y:S06]  /*06a0*/  CGAERRBAR ;  /* 0x00000000000075ab */ /* 0x000fec0000000000 */
[----:B------:R-:W-:Y:S01]  /*06b0*/  CCTL.IVALL ;  /* 0x00000000ff00798f */ /* 0x000fe20002000000 */
[----:B------:R-:W-:Y:S04]  /*06c0*/  BSSY.RECONVERGENT B2, `(.L_x_7) ;  /* 0x0000013000027945 */ /* 0x000fe80003800200 */
[----:B------:R-:W-:Y:S05]  /*06d0*/  @P0 BRA `(.L_x_8) ;  /* 0x0000000000440947 */ /* 0x000fea0003800000 */
[----:B-1----:R-:W0:Y:S04]  /*06e0*/  LDG.E R27, desc[UR6][R14.64] ;  /* 0x000000060e1b7981 */ /* 0x002e28000c1e1900 */
[----:B------:R-:W2:Y:S01]  /*06f0*/  LDG.E R18, desc[UR6][R10.64] ;  /* 0x000000060a127981 */ /* 0x000ea2000c1e1900 */
[----:B------:R-:W-:Y:S01]  /*0700*/  BSSY.RECONVERGENT B3, `(.L_x_9) ;  /* 0x000000d000037945 */ /* 0x000fe20003800200 */
[----:B0-----:R-:W0:Y:S08]  /*0710*/  MUFU.RCP R19, R27 ;  /* 0x0000001b00137308 */ /* 0x001e300000001000 */
[----:B--2---:R-:W1:Y:S01]  /*0720*/  FCHK P0, R18, R27 ;  /* 0x0000001b12007302 */ /* 0x004e620000000000 */
        /* <DEDUP_REMOVED lines=9> */
[----:B------:R-:W-:-:S07]  /*07c0*/  IMAD.MOV.U32 R19, RZ, RZ, R21 ;  /* 0x000000ffff137224 */ /* 0x000fce00078e0015 */
.L_x_10:
[----:B------:R-:W-:Y:S05]  /*07d0*/  BSYNC.RECONVERGENT B3 ;  /* 0x0000000000037941 */ /* 0x000fea0003800200 */
.L_x_9:
[----:B------:R2:W-:Y:S02]  /*07e0*/  STG.E desc[UR6][R12.64], R19 ;  /* 0x000000130c007986 */ /* 0x0005e4000c101906 */
.L_x_8:
[----:B------:R-:W-:Y:S05]  /*07f0*/  BSYNC.RECONVERGENT B2 ;  /* 0x0000000000027941 */ /* 0x000fea0003800200 */
.L_x_7:
[----:B------:R-:W-:Y:S01]  /*0800*/  UIADD3 UR8, UPT, UPT, UR4, 0x2, URZ ;  /* 0x0000000204087890 */ /* 0x000fe2000fffe0ff */
[----:B------:R-:W-:-:S05]  /*0810*/  ISETP.GT.AND P1, PT, R0, UR5, PT ;  /* 0x0000000500007c0c */ /* 0x000fca000bf24270 */
[----:B------:R-:W-:-:S04]  /*0820*/  ISETP.GE.AND P0, PT, R0, UR8, PT ;  /* 0x0000000800007c0c */ /* 0x000fc8000bf06270 */
[----:B------:R-:W-:Y:S01]  /*0830*/  ISETP.NE.OR P0, PT, R3, UR8, !P0 ;  /* 0x0000000803007c0c */ /* 0x000fe2000c705670 */
[----:B------:R-:W-:Y:S06]  /*0840*/  MEMBAR.SC.GPU ;  /* 0x0000000000007992 */ /* 0x000fec0000002000 */
[----:B------:R-:W-:-:S00]  /*0850*/  ERRBAR ;  /* 0x00000000000079ab */ /* 0x000fc00000000000 */
[----:B------:R-:W-:Y:S06]  /*0860*/  CGAERRBAR ;  /* 0x00000000000075ab */ /* 0x000fec0000000000 */
[----:B------:R-:W-:Y:S01]  /*0870*/  CCTL.IVALL ;  /* 0x00000000ff00798f */ /* 0x000fe20002000000 */
[----:B------:R-:W-:Y:S04]  /*0880*/  BSSY.RECONVERGENT B0, `(.L_x_11) ;  /* 0x0000009000007945 */ /* 0x000fe80003800200 */
[----:B------:R-:W-:Y:S05]  /*0890*/  @!P1 BRA `(.L_x_12) ;  /* 0x00000000001c9947 */ /* 0x000fea0003800000 */
[----:B0-2---:R-:W0:Y:S01]  /*08a0*/  LDC.64 R18, c[0x0][0x390] ;  /* 0x0000e400ff127b82 */ /* 0x005e220000000a00 */
[----:B------:R-:W2:Y:S04]  /*08b0*/  LDG.E R20, desc[UR6][R16.64+-0x8] ;  /* 0xfffff80610147981 */ /* 0x000ea8000c1e1900 */
[----:B------:R-:W2:Y:S01]  /*08c0*/  LDG.E R21, desc[UR6][R10.64] ;  /* 0x000000060a157981 */ /* 0x000ea2000c1e1900 */
[----:B0-----:R-:W-:-:S06]  /*08d0*/  IMAD.WIDE R18, R8, 0x4, R18 ;  /* 0x0000000408127825 */ /* 0x001fcc00078e0212 */
[----:B------:R-:W2:Y:S02]  /*08e0*/  LDG.E R19, desc[UR6][R18.64] ;  /* 0x0000000612137981 */ /* 0x000ea4000c1e1900 */
[----:B--2---:R-:W-:-:S05]  /*08f0*/  FFMA R21, -R20, R19, R21 ;  /* 0x0000001314157223 */ /* 0x004fca0000000115 */
[----:B------:R3:W-:Y:S02]  /*0900*/  STG.E desc[UR6][R10.64], R21 ;  /* 0x000000150a007986 */ /* 0x0007e4000c101906 */
.L_x_12:
[----:B------:R-:W-:Y:S05]  /*0910*/  BSYNC.RECONVERGENT B0 ;  /* 0x0000000000007941 */ /* 0x000fea0003800200 */
.L_x_11:
[----:B------:R-:W-:Y:S06]  /*0920*/  MEMBAR.SC.GPU ;  /* 0x0000000000007992 */ /* 0x000fec0000002000 */
[----:B------:R-:W-:-:S00]  /*0930*/  ERRBAR ;  /* 0x00000000000079ab */ /* 0x000fc00000000000 */
[----:B------:R-:W-:Y:S06]  /*0940*/  CGAERRBAR ;  /* 0x00000000000075ab */ /* 0x000fec0000000000 */
[----:B------:R-:W-:Y:S01]  /*0950*/  CCTL.IVALL ;  /* 0x00000000ff00798f */ /* 0x000fe20002000000 */
[----:B------:R-:W-:Y:S04]  /*0960*/  BSSY.RECONVERGENT B2, `(.L_x_13) ;  /* 0x0000013000027945 */ /* 0x000fe80003800200 */
[----:B------:R-:W-:Y:S05]  /*0970*/  @P0 BRA `(.L_x_14) ;  /* 0x0000000000440947 */ /* 0x000fea0003800000 */
[----:B-1----:R-:W0:Y:S04]  /*0980*/  LDG.E R27, desc[UR6][R14.64] ;  /* 0x000000060e1b7981 */ /* 0x002e28000c1e1900 */
[----:B------:R-:W4:Y:S01]  /*0990*/  LDG.E R18, desc[UR6][R10.64] ;  /* 0x000000060a127981 */ /* 0x000f22000c1e1900 */
[----:B------:R-:W-:Y:S01]  /*09a0*/  BSSY.RECONVERGENT B3, `(.L_x_15) ;  /* 0x000000d000037945 */ /* 0x000fe20003800200 */
[----:B0-2---:R-:W0:Y:S08]  /*09b0*/  MUFU.RCP R19, R27 ;  /* 0x0000001b00137308 */ /* 0x005e300000001000 */
[----:B----4-:R-:W1:Y:S01]  /*09c0*/  FCHK P0, R18, R27 ;  /* 0x0000001b12007302 */ /* 0x010e620000000000 */
[----:B0-----:R-:W-:-:S04]  /*09d0*/  FFMA R20, -R27, R19, 1 ;  /* 0x3f8000001b147423 */ /* 0x001fc80000000113 */
[----:B------:R-:W-:-:S04]  /*09e0*/  FFMA R19, R19, R20, R19 ;  /* 0x0000001413137223 */ /* 0x000fc80000000013 */
[----:B------:R-:W-:-:S04]  /*09f0*/  FFMA R20, R18, R19, RZ ;  /* 0x0000001312147223 */ /* 0x000fc800000000ff */
[----:B---3--:R-:W-:-:S04]  /*0a00*/  FFMA R21, -R27, R20, R18 ;  /* 0x000000141b157223 */ /* 0x008fc80000000112 */
[----:B------:R-:W-:Y:S01]  /*0a10*/  FFMA R19, R19, R21, R20 ;  /* 0x0000001513137223 */ /* 0x000fe20000000014 */
[----:B-1----:R-:W-:Y:S06]  /*0a20*/  @!P0 BRA `(.L_x_16) ;  /* 0x0000000000108947 */ /* 0x002fec0003800000 */
[----:B------:R-:W-:Y:S02]  /*0a30*/  MOV R19, R27 ;  /* 0x0000001b00137202 */ /* 0x000fe40000000f00 */
[----:B------:R-:W-:-:S07]  /*0a40*/  MOV R20, 0xa60 ;  /* 0x00000a6000147802 */ /* 0x000fce0000000f00 */
[----:B------:R-:W-:Y:S05]  /*0a50*/  CALL.REL.NOINC `($__internal_0_$__cuda_sm3x_div_rn_noftz_f32_slowpath) ;  /* 0x0000000c00807944 */ /* 0x000fea0003c00000 */
[----:B------:R-:W-:-:S07]  /*0a60*/  IMAD.MOV.U32 R19, RZ, RZ, R21 ;  /* 0x000000ffff137224 */ /* 0x000fce00078e0015 */
.L_x_16:
[----:B------:R-:W-:Y:S05]  /*0a70*/  BSYNC.RECONVERGENT B3 ;  /* 0x0000000000037941 */ /* 0x000fea0003800200 */
.L_x_15:
[----:B------:R4:W-:Y:S02]  /*0a80*/  STG.E desc[UR6][R12.64], R19 ;  /* 0x000000130c007986 */ /* 0x0009e4000c101906 */
.L_x_14:
[----:B------:R-:W-:Y:S05]  /*0a90*/  BSYNC.RECONVERGENT B2 ;  /* 0x0000000000027941 */ /* 0x000fea0003800200 */
.L_x_13:
        /* <DEDUP_REMOVED lines=10> */
[----:B0-2-4-:R-:W0:Y:S01]  /*0b40*/  LDC.64 R18, c[0x0][0x390] ;  /* 0x0000e400ff127b82 */ /* 0x015e220000000a00 */
[----:B------:R-:W2:Y:S04]  /*0b50*/  LDG.E R20, desc[UR6][R16.64+-0x4] ;  /* 0xfffffc0610147981 */ /* 0x000ea8000c1e1900 */
[----:B---3--:R-:W2:Y:S01]  /*0b60*/  LDG.E R21, desc[UR6][R10.64] ;  /* 0x000000060a157981 */ /* 0x008ea2000c1e1900 */
[----:B0-----:R-:W-:-:S06]  /*0b70*/  IMAD.WIDE R18, R7, 0x4, R18 ;  /* 0x0000000407127825 */ /* 0x001fcc00078e0212 */
[----:B------:R-:W2:Y:S02]  /*0b80*/  LDG.E R19, desc[UR6][R18.64] ;  /* 0x0000000612137981 */ /* 0x000ea4000c1e1900 */
[----:B--2---:R-:W-:-:S05]  /*0b90*/  FFMA R21, -R20, R19, R21 ;  /* 0x0000001314157223 */ /* 0x004fca0000000115 */
[----:B------:R0:W-:Y:S02]  /*0ba0*/  STG.E desc[UR6][R10.64], R21 ;  /* 0x000000150a007986 */ /* 0x0001e4000c101906 */
.L_x_18:
[----:B------:R-:W-:Y:S05]  /*0bb0*/  BSYNC.RECONVERGENT B0 ;  /* 0x0000000000007941 */ /* 0x000fea0003800200 */
.L_x_17:
[----:B------:R-:W-:Y:S06]  /*0bc0*/  MEMBAR.SC.GPU ;  /* 0x0000000000007992 */ /* 0x000fec0000002000 */
[----:B------:R-:W-:-:S00]  /*0bd0*/  ERRBAR ;  /* 0x00000000000079ab */ /* 0x000fc00000000000 */
[----:B------:R-:W-:Y:S06]  /*0be0*/  CGAERRBAR ;  /* 0x00000000000075ab */ /* 0x000fec0000000000 */
[----:B------:R-:W-:Y:S01]  /*0bf0*/  CCTL.IVALL ;  /* 0x00000000ff00798f */ /* 0x000fe20002000000 */
[----:B------:R-:W-:Y:S04]  /*0c00*/  BSSY.RECONVERGENT B2, `(.L_x_19) ;  /* 0x0000013000027945 */ /* 0x000fe80003800200 */
[----:B------:R-:W-:Y:S05]  /*0c10*/  @P0 BRA `(.L_x_20) ;  /* 0x0000000000440947 */ /* 0x000fea0003800000 */
[----:B-1----:R-:W0:Y:S04]  /*0c20*/  LDG.E R27, desc[UR6][R14.64] ;  /* 0x000000060e1b7981 */ /* 0x002e28000c1e1900 */
[----:B------:R-:W5:Y:S01]  /*0c30*/  LDG.E R18, desc[UR6][R10.64] ;  /* 0x000000060a127981 */ /* 0x000f62000c1e1900 */
[----:B------:R-:W-:Y:S01]  /*0c40*/  BSSY.RECONVERGENT B3, `(.L_x_21) ;  /* 0x000000d000037945 */ /* 0x000fe20003800200 */
[----:B0-2-4-:R-:W0:Y:S08]  /*0c50*/  MUFU.RCP R19, R27 ;  /* 0x0000001b00137308 */ /* 0x015e300000001000 */
[----:B-----5:R-:W1:Y:S01]  /*0c60*/  FCHK P0, R18, R27 ;  /* 0x0000001b12007302 */ /* 0x020e620000000000 */
[----:B0-----:R-:W-:-:S04]  /*0c70*/  FFMA R20, -R27, R19, 1 ;  /* 0x3f8000001b147423 */ /* 0x001fc80000000113 */
[----:B------:R-:W-:-:S04]  /*0c80*/  FFMA R19, R19, R20, R19 ;  /* 0x0000001413137223 */ /* 0x000fc80000000013 */
[----:B------:R-:W-:-:S04]  /*0c90*/  FFMA R20, R18, R19, RZ ;  /* 0x0000001312147223 */ /* 0x000fc800000000ff */
[----:B---3--:R-:W-:-:S04]  /*0ca0*/  FFMA R21, -R27, R20, R18 ;  /* 0x000000141b157223 */ /* 0x008fc80000000112 */
[----:B------:R-:W-:Y:S01]  /*0cb0*/  FFMA R19, R19, R21, R20 ;  /* 0x0000001513137223 */ /* 0x000fe20000000014 */
[----:B-1----:R-:W-:Y:S06]  /*0cc0*/  @!P0 BRA `(.L_x_22) ;  /* 0x0000000000108947 */ /* 0x002fec0003800000 */
[----:B------:R-:W-:Y:S01]  /*0cd0*/  IMAD.MOV.U32 R19, RZ, RZ, R27 ;  /* 0x000000ffff137224 */ /* 0x000fe200078e001b */
[----:B------:R-:W-:-:S07]  /*0ce0*/  MOV R20, 0xd00 ;  /* 0x00000d0000147802 */ /* 0x000fce0000000f00 */
[----:B------:R-:W-:Y:S05]  /*0cf0*/  CALL.REL.NOINC `($__internal_0_$__cuda_sm3x_div_rn_noftz_f32_slowpath) ;  /* 0x0000000800d87944 */ /* 0x000fea0003c00000 */
[----:B------:R-:W-:-:S07]  /*0d00*/  MOV R19, R21 ;  /* 0x0000001500137202 */ /* 0x000fce0000000f00 */
.L_x_22:
[----:B------:R-:W-:Y:S05]  /*0d10*/  BSYNC.RECONVERGENT B3 ;  /* 0x0000000000037941 */ /* 0x000fea0003800200 */
.L_x_21:
[----:B------:R0:W-:Y:S02]  /*0d20*/  STG.E desc[UR6][R12.64], R19 ;  /* 0x000000130c007986 */ /* 0x0001e4000c101906 */
.L_x_20:
[----:B------:R-:W-:Y:S05]  /*0d30*/  BSYNC.RECONVERGENT B2 ;  /* 0x0000000000027941 */ /* 0x000fea0003800200 */
.L_x_19:
[----:B------:R-:W-:Y:S01]  /*0d40*/  ISETP.GT.AND P0, PT, R0, UR5, PT ;  /* 0x0000000500007c0c */ /* 0x000fe2000bf04270 */
        /* <DEDUP_REMOVED lines=13> */
.L_x_24:
[----:B------:R-:W-:Y:S05]  /*0e20*/  BSYNC.RECONVERGENT B0 ;  /* 0x0000000000007941 */ /* 0x000fea0003800200 */
.L_x_23:
[----:B------:R-:W-:Y:S06]  /*0e30*/  MEMBAR.SC.GPU ;  /* 0x0000000000007992 */ /* 0x000fec0000002000 */
[----:B------:R-:W-:-:S00]  /*0e40*/  ERRBAR ;  /* 0x00000000000079ab */ /* 0x000fc00000000000 */
[----:B------:R-:W-:Y:S06]  /*0e50*/  CGAERRBAR ;  /* 0x00000000000075ab */ /* 0x000fec0000000000 */
[----:B------:R-:W-:Y:S02]  /*0e60*/  CCTL.IVALL ;  /* 0x00000000ff00798f */ /* 0x000fe40002000000 */
[----:B------:R-:W5:Y:S01]  /*0e70*/  LDC R18, c[0x0][0x398] ;  /* 0x0000e600ff127b82 */ /* 0x000f620000000800 */
[----:B------:R-:W-:Y:S01]  /*0e80*/  UIADD3 UR4, UPT, UPT, UR4, 0x4, URZ ;  /* 0x0000000404047890 */ /* 0x000fe2000fffe0ff */
[----:B------:R-:W-:Y:S01]  /*0e90*/  IADD3 R16, P0, PT, R16, 0x10, RZ ;  /* 0x0000001010107810 */ /* 0x000fe20007f1e0ff */
[----:B------:R-:W-:Y:S01]  /*0ea0*/  VIADD R23, R23, 0x4 ;  /* 0x0000000417177836 */ /* 0x000fe20000000000 */
[----:B------:R-:W-:-:S03]  /*0eb0*/  IADD3 R9, PT, PT, R9, 0x4, RZ ;  /* 0x0000000409097810 */ /* 0x000fc60007ffe0ff */
[----:B------:R-:W-:Y:S01]  /*0ec0*/  IMAD.X R17, RZ, RZ, R17, P0 ;  /* 0x000000ffff117224 */ /* 0x000fe200000e0611 */
[----:B------:R-:W-:Y:S01]  /*0ed0*/  ISETP.NE.AND P0, PT, R5, UR4, PT ;  /* 0x0000000405007c0c */ /* 0x000fe2000bf05270 */
[C---:B-----5:R-:W-:Y:S01]  /*0ee0*/  IMAD R6, R18.reuse, 0x4, R6 ;  /* 0x0000000412067824 */ /* 0x060fe200078e0206 */
[C---:B------:R-:W-:Y:S01]  /*0ef0*/  LEA R7, R18.reuse, R7, 0x2 ;  /* 0x0000000712077211 */ /* 0x040fe200078e10ff */
[C---:B------:R-:W-:Y:S02]  /*0f00*/  IMAD R8, R18.reuse, 0x4, R8 ;  /* 0x0000000412087824 */ /* 0x040fe400078e0208 */
[----:B------:R-:W-:-:S08]  /*0f10*/  IMAD R25, R18, 0x4, R25 ;  /* 0x0000000412197824 */ /* 0x000fd000078e0219 */
[----:B------:R-:W-:Y:S05]  /*0f20*/  @P0 BRA `(.L_x_25) ;  /* 0xfffffff400300947 */ /* 0x000fea000383ffff */
.L_x_0:
[----:B------:R-:W-:-:S13]  /*0f30*/  ISETP.NE.AND P0, PT, R4, RZ, PT ;  /* 0x000000ff0400720c */ /* 0x000fda0003f05270 */
[----:B------:R-:W-:Y:S05]  /*0f40*/  @!P0 EXIT ;  /* 0x000000000000894d */ /* 0x000fea0003800000 */
[----:B------:R-:W-:-:S13]  /*0f50*/  ISETP.NE.AND P0, PT, R4, 0x1, PT ;  /* 0x000000010400780c */ /* 0x000fda0003f05270 */
[----:B------:R-:W-:Y:S05]  /*0f60*/  @!P0 BRA `(.L_x_26) ;  /* 0x0000000400748947 */ /* 0x000fea0003800000 */
[-C--:B------:R-:W-:Y:S01]  /*0f70*/  ISETP.GE.AND P0, PT, R0, R5.reuse, PT ;  /* 0x000000050000720c */ /* 0x080fe20003f06270 */
[----:B------:R-:W-:Y:S03]  /*0f80*/  BSSY.RECONVERGENT B2, `(.L_x_27) ;  /* 0x0000013000027945 */ /* 0x000fe60003800200 */
[----:B------:R-:W-:-:S13]  /*0f90*/  ISETP.NE.OR P0, PT, R3, R5, !P0 ;  /* 0x000000050300720c */ /* 0x000fda0004705670 */
[----:B------:R-:W-:Y:S05]  /*0fa0*/  @P0 BRA `(.L_x_28) ;  /* 0x0000000000400947 */ /* 0x000fea0003800000 */
[----:B0-2-4-:R-:W2:Y:S04]  /*0fb0*/  LDG.E R19, desc[UR6][R14.64] ;  /* 0x000000060e137981 */ /* 0x015ea8000c1e1900 */
[----:B------:R-:W4:Y:S01]  /*0fc0*/  LDG.E R18, desc[UR6][R10.64] ;  /* 0x000000060a127981 */ /* 0x000f22000c1e1900 */
[----:B------:R-:W-:Y:S01]  /*0fd0*/  BSSY.RECONVERGENT B3, `(.L_x_29) ;  /* 0x000000c000037945 */ /* 0x000fe20003800200 */
[----:B--2---:R-:W0:Y:S08]  /*0fe0*/  MUFU.RCP R4, R19 ;  /* 0x0000001300047308 */ /* 0x004e300000001000 */
[----:B----4-:R-:W2:Y:S01]  /*0ff0*/  FCHK P0, R18, R19 ;  /* 0x0000001312007302 */ /* 0x010ea20000000000 */
[----:B0-----:R-:W-:-:S04]  /*1000*/  FFMA R7, -R19, R4, 1 ;  /* 0x3f80000013077423 */ /* 0x001fc80000000104 */
[----:B------:R-:W-:-:S04]  /*1010*/  FFMA R7, R4, R7, R4 ;  /* 0x0000000704077223 */ /* 0x000fc80000000004 */
[----:B------:R-:W-:-:S04]  /*1020*/  FFMA R4, R18, R7, RZ ;  /* 0x0000000712047223 */ /* 0x000fc800000000ff */
[----:B------:R-:W-:-:S04]  /*1030*/  FFMA R6, -R19, R4, R18 ;  /* 0x0000000413067223 */ /* 0x000fc80000000112 */
[----:B------:R-:W-:Y:S01]  /*1040*/  FFMA R7, R7, R6, R4 ;  /* 0x0000000607077223 */ /* 0x000fe20000000004 */
[----:B--2---:R-:W-:Y:S06]  /*1050*/  @!P0 BRA `(.L_x_30) ;  /* 0x00000000000c8947 */ /* 0x004fec0003800000 */
[----:B------:R-:W-:-:S07]  /*1060*/  MOV R20, 0x1080 ;  /* 0x0000108000147802 */ /* 0x000fce0000000f00 */
[----:B-1-3--:R-:W-:Y:S05]  /*1070*/  CALL.REL.NOINC `($__internal_0_$__cuda_sm3x_div_rn_noftz_f32_slowpath) ;  /* 0x0000000400f87944 */ /* 0x00afea0003c00000 */
[----:B------:R-:W-:-:S07]  /*1080*/  IMAD.MOV.U32 R7, RZ, RZ, R21 ;  /* 0x000000ffff077224 */ /* 0x000fce00078e0015 */
.L_x_30:
[----:B------:R-:W-:Y:S05]  /*1090*/  BSYNC.RECONVERGENT B3 ;  /* 0x0000000000037941 */ /* 0x000fea0003800200 */
.L_x_29:
[----:B------:R0:W-:Y:S02]  /*10a0*/  STG.E desc[UR6][R12.64], R7 ;  /* 0x000000070c007986 */ /* 0x0001e4000c101906 */
.L_x_28:
[----:B------:R-:W-:Y:S05]  /*10b0*/  BSYNC.RECONVERGENT B2 ;  /* 0x0000000000027941 */ /* 0x000fea0003800200 */
.L_x_27:
[----:B------:R-:W-:Y:S02]  /*10c0*/  ISETP.GT.AND P1, PT, R0, R5, PT ;  /* 0x000000050000720c */ /* 0x000fe40003f24270 */
[----:B------:R-:W-:-:S04]  /*10d0*/  IADD3 R4, PT, PT, R5, 0x1, RZ ;  /* 0x0000000105047810 */ /* 0x000fc80007ffe0ff */
[----:B------:R-:W-:Y:S01]  /*10e0*/  ISETP.NE.OR P0, PT, R3, R4, !P1 ;  /* 0x000000040300720c */ /* 0x000fe20004f05670 */
[----:B------:R-:W-:Y:S06]  /*10f0*/  MEMBAR.SC.GPU ;  /* 0x0000000000007992 */ /* 0x000fec0000002000 */
[----:B------:R-:W-:-:S00]  /*1100*/  ERRBAR ;  /* 0x00000000000079ab */ /* 0x000fc00000000000 */
[----:B------:R-:W-:Y:S06]  /*1110*/  CGAERRBAR ;  /* 0x00000000000075ab */ /* 0x000fec0000000000 */
[----:B------:R-:W-:Y:S01]  /*1120*/  CCTL.IVALL ;  /* 0x00000000ff00798f */ /* 0x000fe20002000000 */
[----:B------:R-:W-:Y:S04]  /*1130*/  BSSY.RECONVERGENT B0, `(.L_x_31) ;  /* 0x000000e000007945 */ /* 0x000fe80003800200 */
[----:B------:R-:W-:Y:S05]  /*1140*/  @!P1 BRA `(.L_x_32) ;  /* 0x0000000000309947 */ /* 0x000fea0003800000 */
[----:B0-----:R-:W0:Y:S01]  /*1150*/  LDC.64 R6, c[0x0][0x388] ;  /* 0x0000e200ff067b82 */ /* 0x001e220000000a00 */
[----:B------:R-:W2:Y:S01]  /*1160*/  LDCU UR4, c[0x0][0x398] ;  /* 0x00007300ff0477ac */ /* 0x000ea20008000800 */
[----:B------:R-:W-:-:S06]  /*1170*/  IMAD.IADD R17, R2, 0x1, R5 ;  /* 0x0000000102117824 */ /* 0x000fcc00078e0205 */
[----:B------:R-:W5:Y:S01]  /*1180*/  LDC.64 R8, c[0x0][0x390] ;  /* 0x0000e400ff087b82 */ /* 0x000f620000000a00 */
[----:B--2-4-:R-:W-:Y:S02]  /*1190*/  IMAD R19, R5, UR4, R3 ;  /* 0x0000000405137c24 */ /* 0x014fe4000f8e0203 */
[----:B0-----:R-:W-:Y:S02]  /*11a0*/  IMAD.WIDE R6, R17, 0x4, R6 ;  /* 0x0000000411067825 */ /* 0x001fe400078e0206 */
[----:B------:R-:W2:Y:S04]  /*11b0*/  LDG.E R17, desc[UR6][R10.64] ;  /* 0x000000060a117981 */ /* 0x000ea8000c1e1900 */
[----:B------:R-:W2:Y:S01]  /*11c0*/  LDG.E R6, desc[UR6][R6.64] ;  /* 0x0000000606067981 */ /* 0x000ea2000c1e1900 */
[----:B-----5:R-:W-:-:S06]  /*11d0*/  IMAD.WIDE R8, R19, 0x4, R8 ;  /* 0x0000000413087825 */ /* 0x020fcc00078e0208 */
[----:B------:R-:W2:Y:S02]  /*11e0*/  LDG.E R9, desc[UR6][R8.64] ;  /* 0x0000000608097981 */ /* 0x000ea4000c1e1900 */
[----:B--2---:R-:W-:-:S05]  /*11f0*/  FFMA R17, -R6, R9, R17 ;  /* 0x0000000906117223 */ /* 0x004fca0000000111 */
[----:B------:R0:W-:Y:S02]  /*1200*/  STG.E desc[UR6][R10.64], R17 ;  /* 0x000000110a007986 */ /* 0x0001e4000c101906 */
.L_x_32:
[----:B------:R-:W-:Y:S05]  /*1210*/  BSYNC.RECONVERGENT B0 ;  /* 0x0000000000007941 */ /* 0x000fea0003800200 */
.L_x_31:
[----:B------:R-:W-:Y:S06]  /*1220*/  MEMBAR.SC.GPU ;  /* 0x0000000000007992 */ /* 0x000fec0000002000 */
[----:B------:R-:W-:-:S00]  /*1230*/  ERRBAR ;  /* 0x00000000000079ab */ /* 0x000fc00000000000 */
[----:B------:R-:W-:Y:S06]  /*1240*/  CGAERRBAR ;  /* 0x00000000000075ab */ /* 0x000fec0000000000 */
[----:B------:R-:W-:Y:S01]  /*1250*/  CCTL.IVALL ;  /* 0x00000000ff00798f */ /* 0x000fe20002000000 */
[----:B------:R-:W-:Y:S04]  /*1260*/  BSSY.RECONVERGENT B2, `(.L_x_33) ;  /* 0x0000012000027945 */ /* 0x000fe80003800200 */
        /* <DEDUP_REMOVED lines=15> */
.L_x_36:
[----:B------:R-:W-:Y:S05]  /*1360*/  BSYNC.RECONVERGENT B3 ;  /* 0x0000000000037941 */ /* 0x000fea0003800200 */
.L_x_35:
[----:B------:R0:W-:Y:S02]  /*1370*/  STG.E desc[UR6][R12.64], R7 ;  /* 0x000000070c007986 */ /* 0x0001e4000c101906 */
.L_x_34:
[----:B------:R-:W-:Y:S05]  /*1380*/  BSYNC.RECONVERGENT B2 ;  /* 0x0000000000027941 */ /* 0x000fea0003800200 */
.L_x_33:
[----:B------:R-:W-:Y:S01]  /*1390*/  ISETP.GT.AND P0, PT, R0, R4, PT ;  /* 0x000000040000720c */ /* 0x000fe20003f04270 */
[----:B------:R-:W-:Y:S06]  /*13a0*/  MEMBAR.SC.GPU ;  /* 0x0000000000007992 */ /* 0x000fec0000002000 */
[----:B------:R-:W-:-:S00]  /*13b0*/  ERRBAR ;  /* 0x00000000000079ab */ /* 0x000fc00000000000 */
[----:B------:R-:W-:Y:S06]  /*13c0*/  CGAERRBAR ;  /* 0x00000000000075ab */ /* 0x000fec0000000000 */
[----:B------:R-:W-:Y:S01]  /*13d0*/  CCTL.IVALL ;  /* 0x00000000ff00798f */ /* 0x000fe20002000000 */
[----:B------:R-:W-:Y:S04]  /*13e0*/  BSSY.RECONVERGENT B0, `(.L_x_37) ;  /* 0x0000010000007945 */ /* 0x000fe80003800200 */
[----:B------:R-:W-:Y:S05]  /*13f0*/  @!P0 BRA `(.L_x_38) ;  /* 0x0000000000388947 */ /* 0x000fea0003800000 */
[----:B------:R-:W5:Y:S01]  /*1400*/  LDC.64 R8, c[0x0][0x390] ;  /* 0x0000e400ff087b82 */ /* 0x000f620000000a00 */
[----:B------:R-:W1:Y:S01]  /*1410*/  LDCU UR8, c[0x0][0x398] ;  /* 0x00007300ff0877ac */ /* 0x000e620008000800 */
[C---:B------:R-:W-:Y:S01]  /*1420*/  IADD3 R16, P0, PT, R2.reuse, R5, RZ ;  /* 0x0000000502107210 */ /* 0x040fe20007f1e0ff */
[----:B------:R-:W2:Y:S03]  /*1430*/  LDCU.64 UR4, c[0x0][0x388] ;  /* 0x00007100ff0477ac */ /* 0x000ea60008000a00 */
[----:B0-----:R-:W-:Y:S01]  /*1440*/  LEA.HI.X.SX32 R17, R2, RZ, 0x1, P0 ;  /* 0x000000ff02117211 */ /* 0x001fe200000f0eff */
[----:B-1----:R-:W-:Y:S01]  /*1450*/  IMAD R7, R4, UR8, R3 ;  /* 0x0000000804077c24 */ /* 0x002fe2000f8e0203 */
[----:B--2---:R-:W-:-:S03]  /*1460*/  LEA R6, P0, R16, UR4, 0x2 ;  /* 0x0000000410067c11 */ /* 0x004fc6000f8010ff */
[----:B-----5:R-:W-:Y:S01]  /*1470*/  IMAD.WIDE R8, R7, 0x4, R8 ;  /* 0x0000000407087825 */ /* 0x020fe200078e0208 */
[----:B------:R-:W-:Y:S02]  /*1480*/  LEA.HI.X R7, R16, UR5, R17, 0x2, P0 ;  /* 0x0000000510077c11 */ /* 0x000fe400080f1411 */
[----:B------:R-:W2:Y:S04]  /*1490*/  LDG.E R17, desc[UR6][R10.64] ;  /* 0x000000060a117981 */ /* 0x000ea8000c1e1900 */
[----:B------:R-:W2:Y:S04]  /*14a0*/  LDG.E R9, desc[UR6][R8.64] ;  /* 0x0000000608097981 */ /* 0x000ea8000c1e1900 */
[----:B------:R-:W2:Y:S02]  /*14b0*/  LDG.E R6, desc[UR6][R6.64+0x4] ;  /* 0x0000040606067981 */ /* 0x000ea4000c1e1900 */
[----:B--2---:R-:W-:-:S05]  /*14c0*/  FFMA R17, -R6, R9, R17 ;  /* 0x0000000906117223 */ /* 0x004fca0000000111 */
[----:B------:R0:W-:Y:S02]  /*14d0*/  STG.E desc[UR6][R10.64], R17 ;  /* 0x000000110a007986 */ /* 0x0001e4000c101906 */
.L_x_38:
[----:B------:R-:W-:Y:S05]  /*14e0*/  BSYNC.RECONVERGENT B0 ;  /* 0x0000000000007941 */ /* 0x000fea0003800200 */
.L_x_37:
[----:B------:R-:W-:Y:S06]  /*14f0*/  MEMBAR.SC.GPU ;  /* 0x0000000000007992 */ /* 0x000fec0000002000 */
[----:B------:R-:W-:-:S00]  /*1500*/  ERRBAR ;  /* 0x00000000000079ab */ /* 0x000fc00000000000 */
[----:B------:R-:W-:Y:S06]  /*1510*/  CGAERRBAR ;  /* 0x00000000000075ab */ /* 0x000fec0000000000 */
[----:B------:R-:W-:Y:S01]  /*1520*/  CCTL.IVALL ;  /* 0x00000000ff00798f */ /* 0x000fe20002000000 */
[----:B------:R-:W-:-:S07]  /*1530*/  IADD3 R5, PT, PT, R5, 0x2, RZ ;  /* 0x0000000205057810 */ /* 0x000fce0007ffe0ff */
.L_x_26:
[----:B------:R-:W5:Y:S02]  /*1540*/  LDC R4, c[0x0][0x398] ;  /* 0x0000e600ff047b82 */ /* 0x000f640000000800 */
[----:B-----5:R-:W-:-:S04]  /*1550*/  LOP3.LUT R4, R4, 0x1, RZ, 0xc0, !PT ;  /* 0x0000000104047812 */ /* 0x020fc800078ec0ff */
[----:B------:R-:W-:-:S13]  /*1560*/  ISETP.NE.U32.AND P0, PT, R4, 0x1, PT ;  /* 0x000000010400780c */ /* 0x000fda0003f05070 */
[----:B------:R-:W-:Y:S05]  /*1570*/  @P0 EXIT ;  /* 0x000000000000094d */ /* 0x000fea0003800000 */
        /* <DEDUP_REMOVED lines=18> */
.L_x_42:
[----:B------:R-:W-:Y:S05]  /*16a0*/  BSYNC.RECONVERGENT B3 ;  /* 0x0000000000037941 */ /* 0x000fea0003800200 */
.L_x_41:
[----:B------:R0:W-:Y:S02]  /*16b0*/  STG.E desc[UR6][R12.64], R7 ;  /* 0x000000070c007986 */ /* 0x0001e4000c101906 */
.L_x_40:
[----:B------:R-:W-:Y:S05]  /*16c0*/  BSYNC.RECONVERGENT B2 ;  /* 0x0000000000027941 */ /* 0x000fea0003800200 */
.L_x_39:
[----:B------:R-:W-:Y:S01]  /*16d0*/  ISETP.GT.AND P0, PT, R0, R5, PT ;  /* 0x000000050000720c */ /* 0x000fe20003f04270 */
[----:B------:R-:W-:Y:S06]  /*16e0*/  MEMBAR.SC.GPU ;  /* 0x0000000000007992 */ /* 0x000fec0000002000 */
[----:B------:R-:W-:-:S00]  /*16f0*/  ERRBAR ;  /* 0x00000000000079ab */ /* 0x000fc00000000000 */
[----:B------:R-:W-:Y:S06]  /*1700*/  CGAERRBAR ;  /* 0x00000000000075ab */ /* 0x000fec0000000000 */
[----:B------:R-:W-:Y:S01]  /*1710*/  CCTL.IVALL ;  /* 0x00000000ff00798f */ /* 0x000fe20002000000 */
[----:B------:R-:W-:Y:S04]  /*1720*/  BSSY.RECONVERGENT B0, `(.L_x_43) ;  /* 0x000000e000007945 */ /* 0x000fe80003800200 */
[----:B------:R-:W-:Y:S05]  /*1730*/  @!P0 BRA `(.L_x_44) ;  /* 0x0000000000308947 */ /* 0x000fea0003800000 */
[----:B0-----:R-:W0:Y:S01]  /*1740*/  LDC.64 R6, c[0x0][0x388] ;  /* 0x0000e200ff067b82 */ /* 0x001e220000000a00 */
[----:B------:R-:W5:Y:S01]  /*1750*/  LDCU UR4, c[0x0][0x398] ;  /* 0x00007300ff0477ac */ /* 0x000f620008000800 */
[----:B--2-4-:R-:W-:-:S06]  /*1760*/  IADD3 R13, PT, PT, R2, R5, RZ ;  /* 0x00000005020d7210 */ /* 0x014fcc0007ffe0ff */
[----:B------:R-:W2:Y:S01]  /*1770*/  LDC.64 R8, c[0x0][0x390] ;  /* 0x0000e400ff087b82 */ /* 0x000ea20000000a00 */
[----:B-----5:R-:W-:Y:S02]  /*1780*/  IMAD R5, R5, UR4, R3 ;  /* 0x0000000405057c24 */ /* 0x020fe4000f8e0203 */
[----:B0-----:R-:W-:Y:S02]  /*1790*/  IMAD.WIDE R2, R13, 0x4, R6 ;  /* 0x000000040d027825 */ /* 0x001fe400078e0206 */
[----:B------:R-:W4:Y:S04]  /*17a0*/  LDG.E R7, desc[UR6][R10.64] ;  /* 0x000000060a077981 */ /* 0x000f28000c1e1900 */
[----:B------:R-:W4:Y:S01]  /*17b0*/  LDG.E R2, desc[UR6][R2.64] ;  /* 0x0000000602027981 */ /* 0x000f22000c1e1900 */
[----:B--2---:R-:W-:-:S06]  /*17c0*/  IMAD.WIDE R4, R5, 0x4, R8 ;  /* 0x0000000405047825 */ /* 0x004fcc00078e0208 */
[----:B------:R-:W4:Y:S02]  /*17d0*/  LDG.E R5, desc[UR6][R4.64] ;  /* 0x0000000604057981 */ /* 0x000f24000c1e1900 */
[----:B----4-:R-:W-:-:S05]  /*17e0*/  FFMA R7, -R2, R5, R7 ;  /* 0x0000000502077223 */ /* 0x010fca0000000107 */
[----:B------:R0:W-:Y:S02]  /*17f0*/  STG.E desc[UR6][R10.64], R7 ;  /* 0x000000070a007986 */ /* 0x0001e4000c101906 */
.L_x_44:
[----:B------:R-:W-:Y:S05]  /*1800*/  BSYNC.RECONVERGENT B0 ;  /* 0x0000000000007941 */ /* 0x000fea0003800200 */
.L_x_43:
[----:B------:R-:W-:Y:S06]  /*1810*/  MEMBAR.SC.GPU ;  /* 0x0000000000007992 */ /* 0x000fec0000002000 */
[----:B------:R-:W-:-:S00]  /*1820*/  ERRBAR ;  /* 0x00000000000079ab */ /* 0x000fc00000000000 */
[----:B------:R-:W-:Y:S06]  /*1830*/  CGAERRBAR ;  /* 0x00000000000075ab */ /* 0x000fec0000000000 */
[----:B------:R-:W-:Y:S01]  /*1840*/  CCTL.IVALL ;  /* 0x00000000ff00798f */ /* 0x000fe20002000000 */
[----:B------:R-:W-:Y:S05]  /*1850*/  EXIT ;  /* 0x000000000000794d */ /* 0x000fea0003800000 */
        .weak           $__internal_0_$__cuda_sm3x_div_rn_noftz_f32_slowpath
        .type           $__internal_0_$__cuda_sm3x_div_rn_noftz_f32_slowpath,@function
        .size           $__internal_0_$__cuda_sm3x_div_rn_noftz_f32_slowpath,(.L_x_57 - $__internal_0_$__cuda_sm3x_div_rn_noftz_f32_slowpath)
$__internal_0_$__cuda_sm3x_div_rn_noftz_f32_slowpath:
[----:B------:R-:W-:Y:S01]  /*1860*/  SHF.R.U32.HI R21, RZ, 0x17, R19 ;  /* 0x00000017ff157819 */ /* 0x000fe20000011613 */
[----:B------:R-:W-:Y:S01]  /*1870*/  BSSY.RECONVERGENT B0, `(.L_x_45) ;  /* 0x0000062000007945 */ /* 0x000fe20003800200 */
[----:B------:R-:W-:Y:S02]  /*1880*/  SHF.R.U32.HI R24, RZ, 0x17, R18 ;  /* 0x00000017ff187819 */ /* 0x000fe40000011612 */
[----:B------:R-:W-:Y:S02]  /*1890*/  LOP3.LUT R21, R21, 0xff, RZ, 0xc0, !PT ;  /* 0x000000ff15157812 */ /* 0x000fe400078ec0ff */
[----:B------:R-:W-:-:S03]  /*18a0*/  LOP3.LUT R24, R24, 0xff, RZ, 0xc0, !PT ;  /* 0x000000ff18187812 */ /* 0x000fc600078ec0ff */
[----:B------:R-:W-:Y:S01]  /*18b0*/  VIADD R27, R21, 0xffffffff ;  /* 0xffffffff151b7836 */ /* 0x000fe20000000000 */
[----:B------:R-:W-:-:S04]  /*18c0*/  IADD3 R26, PT, PT, R24, -0x1, RZ ;  /* 0xffffffff181a7810 */ /* 0x000fc80007ffe0ff */
[----:B------:R-:W-:-:S04]  /*18d0*/  ISETP.GT.U32.AND P0, PT, R27, 0xfd, PT ;  /* 0x000000fd1b00780c */ /* 0x000fc80003f04070 */
[----:B------:R-:W-:-:S13]  /*18e0*/  ISETP.GT.U32.OR P0, PT, R26, 0xfd, P0 ;  /* 0x000000fd1a00780c */ /* 0x000fda0000704470 */
[----:B------:R-:W-:Y:S01]  /*18f0*/  @!P0 IMAD.MOV.U32 R22, RZ, RZ, RZ ;  /* 0x000000ffff168224 */ /* 0x000fe200078e00ff */
[----:B------:R-:W-:Y:S06]  /*1900*/  @!P0 BRA `(.L_x_46) ;  /* 0x00000000005c8947 */ /* 0x000fec0003800000 */
[----:B------:R-:W-:Y:S02]  /*1910*/  FSETP.GTU.FTZ.AND P0, PT, |R18|, +INF , PT ;  /* 0x7f8000001200780b */ /* 0x000fe40003f1c200 */
[----:B------:R-:W-:-:S04]  /*1920*/  FSETP.GTU.FTZ.AND P1, PT, |R19|, +INF , PT ;  /* 0x7f8000001300780b */ /* 0x000fc80003f3c200 */
[----:B------:R-:W-:-:S13]  /*1930*/  PLOP3.LUT P0, PT, P0, P1, PT, 0xf8, 0x8f ;  /* 0x00000000008f781c */ /* 0x000fda0000703f70 */
[----:B------:R-:W-:Y:S05]  /*1940*/  @P0 BRA `(.L_x_47) ;  /* 0x00000004004c0947 */ /* 0x000fea0003800000 */
[----:B------:R-:W-:-:S13]  /*1950*/  LOP3.LUT P0, RZ, R19, 0x7fffffff, R18, 0xc8, !PT ;  /* 0x7fffffff13ff7812 */ /* 0x000fda000780c812 */
[----:B------:R-:W-:Y:S05]  /*1960*/  @!P0 BRA `(.L_x_48) ;  /* 0x00000004003c8947 */ /* 0x000fea0003800000 */
[C---:B------:R-:W-:Y:S02]  /*1970*/  FSETP.NEU.FTZ.AND P2, PT, |R18|.reuse, +INF , PT ;  /* 0x7f8000001200780b */ /* 0x040fe40003f5d200 */
[----:B------:R-:W-:Y:S02]  /*1980*/  FSETP.NEU.FTZ.AND P1, PT, |R19|, +INF , PT ;  /* 0x7f8000001300780b */ /* 0x000fe40003f3d200 */
[----:B------:R-:W-:-:S11]  /*1990*/  FSETP.NEU.FTZ.AND P0, PT, |R18|, +INF , PT ;  /* 0x7f8000001200780b */ /* 0x000fd60003f1d200 */
[----:B------:R-:W-:Y:S05]  /*19a0*/  @!P1 BRA !P2, `(.L_x_48) ;  /* 0x00000004002c9947 */ /* 0x000fea0005000000 */
[----:B------:R-:W-:-:S04]  /*19b0*/  LOP3.LUT P2, RZ, R18, 0x7fffffff, RZ, 0xc0, !PT ;  /* 0x7fffffff12ff7812 */ /* 0x000fc8000784c0ff */
[----:B------:R-:W-:-:S13]  /*19c0*/  PLOP3.LUT P1, PT, P1, P2, PT, 0x2f, 0xf2 ;  /* 0x0000000000f2781c */ /* 0x000fda0000f24577 */
[----:B------:R-:W-:Y:S05]  /*19d0*/  @P1 BRA `(.L_x_49) ;  /* 0x0000000400181947 */ /* 0x000fea0003800000 */
[----:B------:R-:W-:-:S04]  /*19e0*/  LOP3.LUT P1, RZ, R19, 0x7fffffff, RZ, 0xc0, !PT ;  /* 0x7fffffff13ff7812 */ /* 0x000fc8000782c0ff */
[----:B------:R-:W-:-:S13]  /*19f0*/  PLOP3.LUT P0, PT, P0, P1, PT, 0x2f, 0xf2 ;  /* 0x0000000000f2781c */ /* 0x000fda0000702577 */
[----:B------:R-:W-:Y:S05]  /*1a00*/  @P0 BRA `(.L_x_50) ;  /* 0x0000000400000947 */ /* 0x000fea0003800000 */
[----:B------:R-:W-:Y:S02]  /*1a10*/  ISETP.GE.AND P0, PT, R26, RZ, PT ;  /* 0x000000ff1a00720c */ /* 0x000fe40003f06270 */
[----:B------:R-:W-:-:S11]  /*1a20*/  ISETP.GE.AND P1, PT, R27, RZ, PT ;  /* 0x000000ff1b00720c */ /* 0x000fd60003f26270 */
[----:B------:R-:W-:Y:S01]  /*1a30*/  @P0 MOV R22, RZ ;  /* 0x000000ff00160202 */ /* 0x000fe20000000f00 */
[----:B------:R-:W-:Y:S02]  /*1a40*/  @!P0 IMAD.MOV.U32 R22, RZ, RZ, -0x40 ;  /* 0xffffffc0ff168424 */ /* 0x000fe400078e00ff */
[----:B------:R-:W-:Y:S01]  /*1a50*/  @!P0 FFMA R18, R18, 1.84467440737095516160e+19, RZ ;  /* 0x5f80000012128823 */ /* 0x000fe200000000ff */
[----:B------:R-:W-:Y:S02]  /*1a60*/  @!P1 FFMA R19, R19, 1.84467440737095516160e+19, RZ ;  /* 0x5f80000013139823 */ /* 0x000fe400000000ff */
[----:B------:R-:W-:-:S07]  /*1a70*/  @!P1 IADD3 R22, PT, PT, R22, 0x40, RZ ;  /* 0x0000004016169810 */ /* 0x000fce0007ffe0ff */
.L_x_46:
[----:B------:R-:W-:Y:S01]  /*1a80*/  LEA R26, R21, 0xc0800000, 0x17 ;  /* 0xc0800000151a7811 */ /* 0x000fe200078eb8ff */
[----:B------:R-:W-:Y:S01]  /*1a90*/  BSSY.RECONVERGENT B1, `(.L_x_51) ;  /* 0x0000036000017945 */ /* 0x000fe20003800200 */
[----:B------:R-:W-:-:S03]  /*1aa0*/  IADD3 R24, PT, PT, R24, -0x7f, RZ ;  /* 0xffffff8118187810 */ /* 0x000fc60007ffe0ff */
[----:B------:R-:W-:Y:S01]  /*1ab0*/  IMAD.IADD R28, R19, 0x1, -R26 ;  /* 0x00000001131c7824 */ /* 0x000fe200078e0a1a */
[C---:B------:R-:W-:Y:S01]  /*1ac0*/  IADD3 R21, PT, PT, R24.reuse, 0x7f, -R21 ;  /* 0x0000007f18157810 */ /* 0x040fe20007ffe815 */
[----:B------:R-:W-:Y:S02]  /*1ad0*/  IMAD R18, R24, -0x800000, R18 ;  /* 0xff80000018127824 */ /* 0x000fe400078e0212 */
[----:B------:R-:W0:Y:S01]  /*1ae0*/  MUFU.RCP R26, R28 ;  /* 0x0000001c001a7308 */ /* 0x000e220000001000 */
[----:B------:R-:W-:Y:S01]  /*1af0*/  FADD.FTZ R27, -R28, -RZ ;  /* 0x800000ff1c1b7221 */ /* 0x000fe20000010100 */
[----:B------:R-:W-:-:S03]  /*1b00*/  IMAD.IADD R29, R21, 0x1, R22 ;  /* 0x00000001151d7824 */ /* 0x000fc600078e0216 */
[----:B0-----:R-:W-:-:S04]  /*1b10*/  FFMA R19, R26, R27, 1 ;  /* 0x3f8000001a137423 */ /* 0x001fc8000000001b */
[----:B------:R-:W-:-:S04]  /*1b20*/  FFMA R19, R26, R19, R26 ;  /* 0x000000131a137223 */ /* 0x000fc8000000001a */
[----:B------:R-:W-:-:S04]  /*1b30*/  FFMA R24, R18, R19, RZ ;  /* 0x0000001312187223 */ /* 0x000fc800000000ff */
[----:B------:R-:W-:-:S04]  /*1b40*/  FFMA R26, R27, R24, R18 ;  /* 0x000000181b1a7223 */ /* 0x000fc80000000012 */
[----:B------:R-:W-:-:S04]  /*1b50*/  FFMA R24, R19, R26, R24 ;  /* 0x0000001a13187223 */ /* 0x000fc80000000018 */
[----:B------:R-:W-:-:S04]  /*1b60*/  FFMA R27, R27, R24, R18 ;  /* 0x000000181b1b7223 */ /* 0x000fc80000000012 */
[----:B------:R-:W-:-:S05]  /*1b70*/  FFMA R18, R19, R27, R24 ;  /* 0x0000001b13127223 */ /* 0x000fca0000000018 */
[----:B------:R-:W-:-:S04]  /*1b80*/  SHF.R.U32.HI R21, RZ, 0x17, R18 ;  /* 0x00000017ff157819 */ /* 0x000fc80000011612 */
[----:B------:R-:W-:-:S04]  /*1b90*/  LOP3.LUT R22, R21, 0xff, RZ, 0xc0, !PT ;  /* 0x000000ff15167812 */ /* 0x000fc800078ec0ff */
[----:B------:R-:W-:-:S05]  /*1ba0*/  IADD3 R21, PT, PT, R22, R29, RZ ;  /* 0x0000001d16157210 */ /* 0x000fca0007ffe0ff */
[----:B------:R-:W-:-:S05]  /*1bb0*/  VIADD R22, R21, 0xffffffff ;  /* 0xffffffff15167836 */ /* 0x000fca0000000000 */
[----:B------:R-:W-:-:S13]  /*1bc0*/  ISETP.GE.U32.AND P0, PT, R22, 0xfe, PT ;  /* 0x000000fe1600780c */ /* 0x000fda0003f06070 */
[----:B------:R-:W-:Y:S05]  /*1bd0*/  @!P0 BRA `(.L_x_52) ;  /* 0x0000000000808947 */ /* 0x000fea0003800000 */
[----:B------:R-:W-:-:S13]  /*1be0*/  ISETP.GT.AND P0, PT, R21, 0xfe, PT ;  /* 0x000000fe1500780c */ /* 0x000fda0003f04270 */
[----:B------:R-:W-:Y:S05]  /*1bf0*/  @P0 BRA `(.L_x_53) ;  /* 0x00000000006c0947 */ /* 0x000fea0003800000 */
[----:B------:R-:W-:-:S13]  /*1c00*/  ISETP.GE.AND P0, PT, R21, 0x1, PT ;  /* 0x000000011500780c */ /* 0x000fda0003f06270 */
[----:B------:R-:W-:Y:S05]  /*1c10*/  @P0 BRA `(.L_x_54) ;  /* 0x0000000000740947 */ /* 0x000fea0003800000 */
[----:B------:R-:W-:Y:S02]  /*1c20*/  ISETP.GE.AND P0, PT, R21, -0x18, PT ;  /* 0xffffffe81500780c */ /* 0x000fe40003f06270 */
[----:B------:R-:W-:-:S11]  /*1c30*/  LOP3.LUT R18, R18, 0x80000000, RZ, 0xc0, !PT ;  /* 0x8000000012127812 */ /* 0x000fd600078ec0ff */
[----:B------:R-:W-:Y:S05]  /*1c40*/  @!P0 BRA `(.L_x_54) ;  /* 0x0000000000688947 */ /* 0x000fea0003800000 */
[CCC-:B------:R-:W-:Y:S01]  /*1c50*/  FFMA.RZ R26, R19.reuse, R27.reuse, R24.reuse ;  /* 0x0000001b131a7223 */ /* 0x1c0fe2000000c018 */
[CCC-:B------:R-:W-:Y:S01]  /*1c60*/  FFMA.RP R22, R19.reuse, R27.reuse, R24.reuse ;  /* 0x0000001b13167223 */ /* 0x1c0fe20000008018 */
[----:B------:R-:W-:Y:S01]  /*1c70*/  FFMA.RM R19, R19, R27, R24 ;  /* 0x0000001b13137223 */ /* 0x000fe20000004018 */
[C---:B------:R-:W-:Y:S02]  /*1c80*/  IADD3 R27, PT, PT, R21.reuse, 0x20, RZ ;  /* 0x00000020151b7810 */ /* 0x040fe40007ffe0ff */
[----:B------:R-:W-:Y:S02]  /*1c90*/  LOP3.LUT R24, R26, 0x7fffff, RZ, 0xc0, !PT ;  /* 0x007fffff1a187812 */ /* 0x000fe400078ec0ff */
[C---:B------:R-:W-:Y:S02]  /*1ca0*/  ISETP.NE.AND P2, PT, R21.reuse, RZ, PT ;  /* 0x000000ff1500720c */ /* 0x040fe40003f45270 */
[----:B------:R-:W-:Y:S02]  /*1cb0*/  LOP3.LUT R24, R24, 0x800000, RZ, 0xfc, !PT ;  /* 0x0080000018187812 */ /* 0x000fe400078efcff */
[----:B------:R-:W-:Y:S01]  /*1cc0*/  ISETP.NE.AND P1, PT, R21, RZ, PT ;  /* 0x000000ff1500720c */ /* 0x000fe20003f25270 */
[----:B------:R-:W-:Y:S01]  /*1cd0*/  IMAD.MOV R21, RZ, RZ, -R21 ;  /* 0x000000ffff157224 */ /* 0x000fe200078e0a15 */
[----:B------:R-:W-:-:S02]  /*1ce0*/  SHF.L.U32 R27, R24, R27, RZ ;  /* 0x0000001b181b7219 */ /* 0x000fc400000006ff */
[----:B------:R-:W-:Y:S02]  /*1cf0*/  FSETP.NEU.FTZ.AND P0, PT, R22, R19, PT ;  /* 0x000000131600720b */ /* 0x000fe40003f1d000 */
[----:B------:R-:W-:Y:S02]  /*1d00*/  SEL R19, R21, RZ, P2 ;  /* 0x000000ff15137207 */ /* 0x000fe40001000000 */
[----:B------:R-:W-:Y:S02]  /*1d10*/  ISETP.NE.AND P1, PT, R27, RZ, P1 ;  /* 0x000000ff1b00720c */ /* 0x000fe40000f25270 */
[----:B------:R-:W-:Y:S02]  /*1d20*/  SHF.R.U32.HI R19, RZ, R19, R24 ;  /* 0x00000013ff137219 */ /* 0x000fe40000011618 */
[----:B------:R-:W-:Y:S02]  /*1d30*/  PLOP3.LUT P0, PT, P0, P1, PT, 0xf8, 0x8f ;  /* 0x00000000008f781c */ /* 0x000fe40000703f70 */
[----:B------:R-:W-:-:S02]  /*1d40*/  SHF.R.U32.HI R22, RZ, 0x1, R19 ;  /* 0x00000001ff167819 */ /* 0x000fc40000011613 */
[----:B------:R-:W-:-:S04]  /*1d50*/  SEL R21, RZ, 0x1, !P0 ;  /* 0x00000001ff157807 */ /* 0x000fc80004000000 */
[----:B------:R-:W-:-:S04]  /*1d60*/  LOP3.LUT R24, R21, 0x1, R22, 0xf8, !PT ;  /* 0x0000000115187812 */ /* 0x000fc800078ef816 */
[----:B------:R-:W-:-:S04]  /*1d70*/  LOP3.LUT R19, R24, R19, RZ, 0xc0, !PT ;  /* 0x0000001318137212 */ /* 0x000fc800078ec0ff */
[----:B------:R-:W-:-:S04]  /*1d80*/  IADD3 R19, PT, PT, R22, R19, RZ ;  /* 0x0000001316137210 */ /* 0x000fc80007ffe0ff */
[----:B------:R-:W-:Y:S01]  /*1d90*/  LOP3.LUT R18, R19, R18, RZ, 0xfc, !PT ;  /* 0x0000001213127212 */ /* 0x000fe200078efcff */
[----:B------:R-:W-:Y:S06]  /*1da0*/  BRA `(.L_x_54) ;  /* 0x0000000000107947 */ /* 0x000fec0003800000 */
.L_x_53:
[----:B------:R-:W-:-:S04]  /*1db0*/  LOP3.LUT R18, R18, 0x80000000, RZ, 0xc0, !PT ;  /* 0x8000000012127812 */ /* 0x000fc800078ec0ff */
[----:B------:R-:W-:Y:S01]  /*1dc0*/  LOP3.LUT R18, R18, 0x7f800000, RZ, 0xfc, !PT ;  /* 0x7f80000012127812 */ /* 0x000fe200078efcff */
[----:B------:R-:W-:Y:S06]  /*1dd0*/  BRA `(.L_x_54) ;  /* 0x0000000000047947 */ /* 0x000fec0003800000 */
.L_x_52:
[----:B------:R-:W-:-:S07]  /*1de0*/  IMAD R18, R29, 0x800000, R18 ;  /* 0x008000001d127824 */ /* 0x000fce00078e0212 */
.L_x_54:
[----:B------:R-:W-:Y:S05]  /*1df0*/  BSYNC.RECONVERGENT B1 ;  /* 0x0000000000017941 */ /* 0x000fea0003800200 */
.L_x_51:
[----:B------:R-:W-:Y:S05]  /*1e00*/  BRA `(.L_x_55) ;  /* 0x0000000000207947 */ /* 0x000fea0003800000 */
.L_x_50:
[----:B------:R-:W-:-:S04]  /*1e10*/  LOP3.LUT R18, R19, 0x80000000, R18, 0x48, !PT ;  /* 0x8000000013127812 */ /* 0x000fc800078e4812 */
[----:B------:R-:W-:Y:S01]  /*1e20*/  LOP3.LUT R18, R18, 0x7f800000, RZ, 0xfc, !PT ;  /* 0x7f80000012127812 */ /* 0x000fe200078efcff */
[----:B------:R-:W-:Y:S06]  /*1e30*/  BRA `(.L_x_55) ;  /* 0x0000000000147947 */ /* 0x000fec0003800000 */
.L_x_49:
[----:B------:R-:W-:Y:S01]  /*1e40*/  LOP3.LUT R18, R19, 0x80000000, R18, 0x48, !PT ;  /* 0x8000000013127812 */ /* 0x000fe200078e4812 */
[----:B------:R-:W-:Y:S06]  /*1e50*/  BRA `(.L_x_55) ;  /* 0x00000000000c7947 */ /* 0x000fec0003800000 */
.L_x_48:
[----:B------:R-:W0:Y:S01]  /*1e60*/  MUFU.RSQ R18, -QNAN ;  /* 0xffc0000000127908 */ /* 0x000e220000001400 */
[----:B------:R-:W-:Y:S05]  /*1e70*/  BRA `(.L_x_55) ;  /* 0x0000000000047947 */ /* 0x000fea0003800000 */
.L_x_47:
[----:B------:R-:W-:-:S07]  /*1e80*/  FADD.FTZ R18, R18, R19 ;  /* 0x0000001312127221 */ /* 0x000fce0000010000 */
.L_x_55:
[----:B------:R-:W-:Y:S05]  /*1e90*/  BSYNC.RECONVERGENT B0 ;  /* 0x0000000000007941 */ /* 0x000fea0003800200 */
.L_x_45:
[----:B------:R-:W-:Y:S01]  /*1ea0*/  HFMA2 R19, -RZ, RZ, 0, 0 ;  /* 0x00000000ff137431 */ /* 0x000fe200000001ff */
[----:B0-----:R-:W-:Y:S01]  /*1eb0*/  MOV R21, R18 ;  /* 0x0000001200157202 */ /* 0x001fe20000000f00 */
[----:B------:R-:W-:-:S04]  /*1ec0*/  IMAD.MOV.U32 R18, RZ, RZ, R20 ;  /* 0x000000ffff127224 */ /* 0x000fc800078e0014 */
[----:B------:R-:W-:Y:S05]  /*1ed0*/  RET.REL.NODEC R18 `(_Z2luIfEvPT_S1_S1_i) ;  /* 0xffffffe012487950 */ /* 0x000fea0003c3ffff */
.L_x_56:
[----:B------:R-:W-:-:S00]  /*1ee0*/  BRA `(.L_x_56) ;  /* 0xfffffffc00fc7947 */ /* 0x000fc0000383ffff */
[----:B------:R-:W-:-:S00]  /*1ef0*/  NOP ;  /* 0x0000000000007918 */ /* 0x000fc00000000000 */
        /* <DEDUP_REMOVED lines=8> */
.L_x_57:


//--------------------- .nv.shared.reserved.0     --------------------------
	.section	.nv.shared.reserved.0,"aw",@nobits
	.weak		__nv_reservedSMEM_offset_0_alias
	.size		__nv_reservedSMEM_offset_0_alias, 0, 64
	.other		__nv_reservedSMEM_offset_0_alias,@"STO_CUDA_RESERVED_SHARED STV_DEFAULT"
__nv_reservedSMEM_offset_0_alias:
	.zero		0
	.zero		64


//--------------------- .nv.constant0._Z2luIfEvPT_S1_S1_i --------------------------
	.section	.nv.constant0._Z2luIfEvPT_S1_S1_i,"a",@progbits
	.sectionflags	@""
	.align	4
.nv.constant0._Z2luIfEvPT_S1_S1_i:
	.zero		924


//--------------------- SYMBOLS --------------------------

	.type		.nv.reservedSmem.offset0,@object
	.size		.nv.reservedSmem.offset0,0x4
